// auto-generated by cutlass_sweep.gemm — config: {"arch": "sm_100", "cluster_m": 2, "cluster_n": 1, "dtype": "bf16", "dtype_b": "bf16", "layout": "nt", "stages": 0, "tile_k": 16, "tile_m": 64, "tile_n": 48}
#include "cutlass/cutlass.h"
#include "cutlass/gemm/collective/collective_builder.hpp"
#include "cutlass/gemm/device/gemm_universal_adapter.h"
#include "cutlass/gemm/kernel/gemm_universal.hpp"
#include "cutlass/epilogue/collective/collective_builder.hpp"

using ElemA = cutlass::bfloat16_t;
using ElemB = cutlass::bfloat16_t;
using ElemCD = cutlass::bfloat16_t;
using Acc  = float;
using TileShape    = cute::Shape<cute::_64, cute::_48, cute::_16>;
using ClusterShape = cute::Shape<cute::_2, cute::_1, cute::_1>;

using CollectiveEpilogue = typename cutlass::epilogue::collective::CollectiveBuilder<
    cutlass::arch::Sm100, cutlass::arch::OpClassTensorOp,
    TileShape, ClusterShape,
    cutlass::epilogue::collective::EpilogueTileAuto,
    Acc, Acc,
    ElemCD, cutlass::layout::RowMajor, 128 / cutlass::sizeof_bits<ElemCD>::value,
    ElemCD, cutlass::layout::RowMajor, 128 / cutlass::sizeof_bits<ElemCD>::value,
    cutlass::epilogue::collective::EpilogueScheduleAuto
  >::CollectiveOp;

using CollectiveMainloop = typename cutlass::gemm::collective::CollectiveBuilder<
    cutlass::arch::Sm100, cutlass::arch::OpClassTensorOp,
    ElemA, cutlass::layout::RowMajor, 128 / cutlass::sizeof_bits<ElemA>::value,
    ElemB, cutlass::layout::ColumnMajor, 128 / cutlass::sizeof_bits<ElemB>::value,
    Acc,
    TileShape, ClusterShape,
    cutlass::gemm::collective::StageCountAutoCarveout<static_cast<int>(sizeof(typename CollectiveEpilogue::SharedStorage))>,
    cutlass::gemm::collective::KernelScheduleAuto
  >::CollectiveOp;

using GemmKernel = cutlass::gemm::kernel::GemmUniversal<
    cute::Shape<int,int,int,int>,
    CollectiveMainloop,
    CollectiveEpilogue
>;
using Gemm = cutlass::gemm::device::GemmUniversalAdapter<GemmKernel>;

// Force the device kernel symbol into the cubin without needing a host main.
auto* _anchor = &cutlass::device_kernel<GemmKernel>;


// ===== COMPILED SASS (sm_100a) =====

	.target	sm_100a

	.elftype	@"ET_EXEC"


//--------------------- .note.nv.tkinfo           --------------------------
	.section	.note.nv.tkinfo,"",@"SHT_NOTE"
	.sectionflags	@"SHF_NOTE_NV_TKINFO"
	.tkinfo
        /*0018*/ 	.word	0x00000002
        /*0030*/ 	.string	""
        /*0030*/ 	.string	"ptxas"
        /*0030*/ 	.string	"Cuda compilation tools, release 13.0, V13.0.88"
        /*0030*/ 	.string	"Build cuda_13.0.r13.0/compiler.36424714_0"
        /*0030*/ 	.string	"-arch sm_100a -m 64 "



//--------------------- .note.nv.cuinfo           --------------------------
	.section	.note.nv.cuinfo,"",@"SHT_NOTE"
	.sectionflags	@"SHF_NOTE_NV_CUINFO"
        /*0018*/ 	.short	0x0002
        /*001a*/ 	.short	0x0064
        /*001c*/ 	.short	0x0082
	.zero		2


//--------------------- .nv.info                  --------------------------
	.section	.nv.info,"",@"SHT_CUDA_INFO"
	.align	4


	//----- nvinfo : EIATTR_REGCOUNT
	.align		4
        /*0000*/ 	.byte	0x04, 0x2f
        /*0002*/ 	.short	(.L_19 - .L_18)
	.align		4
.L_18:
        /*0004*/ 	.word	index@(_ZN7cutlass13device_kernelINS_4gemm6kernel13GemmUniversalIN4cute5tupleIJiiiiEEENS1_10collective13CollectiveMmaINS1_35MainloopSm100TmaUmmaWarpSpecializedILi60ELi2ELi4ENS5_IJNS4_1CILi2EEENSA_ILi1EEESC_EEEEENS5_IJNSA_ILi64EEENSA_ILi48EEENSA_ILi16EEEEEENS_10bfloat16_tENS5_IJlSC_lEEESJ_SK_NS4_8TiledMMAINS4_8MMA_AtomIJNS4_20SM100_MMA_F16BF16_SSISJ_SJ_fLi64ELi48ELNS4_4UMMA5MajorE0ELSP_0ELNSO_7ScaleInE0ELSQ_0EEEEEENS4_6LayoutINS5_IJSC_SC_SC_EEENS5_IJNSA_ILi0EEESV_SV_EEEEENS5_IJNS4_10UnderscoreESY_SY_EEEEENS4_13SM90_TMA_LOADENS4_14ComposedLayoutINS4_7SwizzleILi1ELi4ELi3EEENS4_18smem_ptr_flag_bitsILi16EEENST_INS5_IJNSA_ILi8EEESH_EEENS5_IJSH_SC_EEEEEEEvNS4_8identityENS4_23SM90_TMA_LOAD_MULTICASTES1B_vS1C_EENS_8epilogue10collective18CollectiveEpilogueINS1F_23Sm100TmaWarpSpecializedILi2ELi1ELi24ELb1ELb0EEEJSI_NS5_IJNST_ISF_SC_EENST_ISG_SC_EEEEESJ_SK_SJ_SK_NS1F_6fusion15FusionCallbacksIS1J_NS1N_17LinearCombinationISJ_fSJ_fLNS_15FloatRoundStyleE2EEESI_S1M_JEEENS4_5SM1004TMEM4LOAD26SM100_TMEM_LOAD_16dp256b2xES11_S1B_NS4_17SM75_U32x4_LDSM_NENS4_14SM90_TMA_STOREES1B_NS4_17SM90_U32x4_STSM_NENS4_39AutoVectorizingCopyWithAssumedAlignmentILi128EEEEEEvvEEEEvNT_6ParamsE)
        /*0008*/ 	.word	0x0000004c


	//----- nvinfo : EIATTR_FRAME_SIZE
	.align		4
.L_19:
        /*000c*/ 	.byte	0x04, 0x11
        /*000e*/ 	.short	(.L_21 - .L_20)
	.align		4
.L_20:
        /*0010*/ 	.word	index@($__internal_2_$__cuda_sm10x_tcgen05_guardrail_trap_unallocated_columns_being_dealloced)
        /*0014*/ 	.word	0x00000000


	//----- nvinfo : EIATTR_FRAME_SIZE
	.align		4
.L_21:
        /*0018*/ 	.byte	0x04, 0x11
        /*001a*/ 	.short	(.L_23 - .L_22)
	.align		4
.L_22:
        /*001c*/ 	.word	index@($__internal_1_$__cuda_sm10x_tcgen05_guardrail_trap_phase_invalid_during_alloc)
        /*0020*/ 	.word	0x00000000


	//----- nvinfo : EIATTR_FRAME_SIZE
	.align		4
.L_23:
        /*0024*/ 	.byte	0x04, 0x11
        /*0026*/ 	.short	(.L_25 - .L_24)
	.align		4
.L_24:
        /*0028*/ 	.word	index@($__internal_0_$__cuda_sm10x_tcgen05_guardrail_trap_col_being_dealloced_not_returned_by_alloc)
        /*002c*/ 	.word	0x00000000


	//----- nvinfo : EIATTR_FRAME_SIZE
	.align		4
.L_25:
        /*0030*/ 	.byte	0x04, 0x11
        /*0032*/ 	.short	(.L_27 - .L_26)
	.align		4
.L_26:
        /*0034*/ 	.word	index@(_ZN7cutlass13device_kernelINS_4gemm6kernel13GemmUniversalIN4cute5tupleIJiiiiEEENS1_10collective13CollectiveMmaINS1_35MainloopSm100TmaUmmaWarpSpecializedILi60ELi2ELi4ENS5_IJNS4_1CILi2EEENSA_ILi1EEESC_EEEEENS5_IJNSA_ILi64EEENSA_ILi48EEENSA_ILi16EEEEEENS_10bfloat16_tENS5_IJlSC_lEEESJ_SK_NS4_8TiledMMAINS4_8MMA_AtomIJNS4_20SM100_MMA_F16BF16_SSISJ_SJ_fLi64ELi48ELNS4_4UMMA5MajorE0ELSP_0ELNSO_7ScaleInE0ELSQ_0EEEEEENS4_6LayoutINS5_IJSC_SC_SC_EEENS5_IJNSA_ILi0EEESV_SV_EEEEENS5_IJNS4_10UnderscoreESY_SY_EEEEENS4_13SM90_TMA_LOADENS4_14ComposedLayoutINS4_7SwizzleILi1ELi4ELi3EEENS4_18smem_ptr_flag_bitsILi16EEENST_INS5_IJNSA_ILi8EEESH_EEENS5_IJSH_SC_EEEEEEEvNS4_8identityENS4_23SM90_TMA_LOAD_MULTICASTES1B_vS1C_EENS_8epilogue10collective18CollectiveEpilogueINS1F_23Sm100TmaWarpSpecializedILi2ELi1ELi24ELb1ELb0EEEJSI_NS5_IJNST_ISF_SC_EENST_ISG_SC_EEEEESJ_SK_SJ_SK_NS1F_6fusion15FusionCallbacksIS1J_NS1N_17LinearCombinationISJ_fSJ_fLNS_15FloatRoundStyleE2EEESI_S1M_JEEENS4_5SM1004TMEM4LOAD26SM100_TMEM_LOAD_16dp256b2xES11_S1B_NS4_17SM75_U32x4_LDSM_NENS4_14SM90_TMA_STOREES1B_NS4_17SM90_U32x4_STSM_NENS4_39AutoVectorizingCopyWithAssumedAlignmentILi128EEEEEEvvEEEEvNT_6ParamsE)
        /*0038*/ 	.word	0x00000000


	//----- nvinfo : EIATTR_MIN_STACK_SIZE
	.align		4
.L_27:
        /*003c*/ 	.byte	0x04, 0x12
        /*003e*/ 	.short	(.L_29 - .L_28)
	.align		4
.L_28:
        /*0040*/ 	.word	index@(_ZN7cutlass13device_kernelINS_4gemm6kernel13GemmUniversalIN4cute5tupleIJiiiiEEENS1_10collective13CollectiveMmaINS1_35MainloopSm100TmaUmmaWarpSpecializedILi60ELi2ELi4ENS5_IJNS4_1CILi2EEENSA_ILi1EEESC_EEEEENS5_IJNSA_ILi64EEENSA_ILi48EEENSA_ILi16EEEEEENS_10bfloat16_tENS5_IJlSC_lEEESJ_SK_NS4_8TiledMMAINS4_8MMA_AtomIJNS4_20SM100_MMA_F16BF16_SSISJ_SJ_fLi64ELi48ELNS4_4UMMA5MajorE0ELSP_0ELNSO_7ScaleInE0ELSQ_0EEEEEENS4_6LayoutINS5_IJSC_SC_SC_EEENS5_IJNSA_ILi0EEESV_SV_EEEEENS5_IJNS4_10UnderscoreESY_SY_EEEEENS4_13SM90_TMA_LOADENS4_14ComposedLayoutINS4_7SwizzleILi1ELi4ELi3EEENS4_18smem_ptr_flag_bitsILi16EEENST_INS5_IJNSA_ILi8EEESH_EEENS5_IJSH_SC_EEEEEEEvNS4_8identityENS4_23SM90_TMA_LOAD_MULTICASTES1B_vS1C_EENS_8epilogue10collective18CollectiveEpilogueINS1F_23Sm100TmaWarpSpecializedILi2ELi1ELi24ELb1ELb0EEEJSI_NS5_IJNST_ISF_SC_EENST_ISG_SC_EEEEESJ_SK_SJ_SK_NS1F_6fusion15FusionCallbacksIS1J_NS1N_17LinearCombinationISJ_fSJ_fLNS_15FloatRoundStyleE2EEESI_S1M_JEEENS4_5SM1004TMEM4LOAD26SM100_TMEM_LOAD_16dp256b2xES11_S1B_NS4_17SM75_U32x4_LDSM_NENS4_14SM90_TMA_STOREES1B_NS4_17SM90_U32x4_STSM_NENS4_39AutoVectorizingCopyWithAssumedAlignmentILi128EEEEEEvvEEEEvNT_6ParamsE)
        /*0044*/ 	.word	0x00000000
.L_29:


//--------------------- .nv.compat                --------------------------
	.section	.nv.compat,"",@"SHT_CUDA_COMPAT_INFO"
	.align	4
        /*0000*/ 	.byte	0x02, 0x09, 0x01, 0x00, 0x02, 0x02, 0x02, 0x00, 0x02, 0x05, 0x05, 0x00, 0x03, 0x07, 0x01, 0x01
        /*0010*/ 	.byte	0x02, 0x03, 0x01, 0x00, 0x02, 0x06, 0x01, 0x00, 0x04, 0x0b, 0x08, 0x00, 0x09, 0x00, 0x00, 0x00
        /*0020*/ 	.byte	0x00, 0x00, 0x00, 0x00


//--------------------- .nv.info._ZN7cutlass13device_kernelINS_4gemm6kernel13GemmUniversalIN4cute5tupleIJiiiiEEENS1_10collective13CollectiveMmaINS1_35MainloopSm100TmaUmmaWarpSpecializedILi60ELi2ELi4ENS5_IJNS4_1CILi2EEENSA_ILi1EEESC_EEEEENS5_IJNSA_ILi64EEENSA_ILi48EEENSA_ILi16EEEEEENS_10bfloat16_tENS5_IJlSC_lEEESJ_SK_NS4_8TiledMMAINS4_8MMA_AtomIJNS4_20SM100_MMA_F16BF16_SSISJ_SJ_fLi64ELi48ELNS4_4UMMA5MajorE0ELSP_0ELNSO_7ScaleInE0ELSQ_0EEEEEENS4_6LayoutINS5_IJSC_SC_SC_EEENS5_IJNSA_ILi0EEESV_SV_EEEEENS5_IJNS4_10UnderscoreESY_SY_EEEEENS4_13SM90_TMA_LOADENS4_14ComposedLayoutINS4_7SwizzleILi1ELi4ELi3EEENS4_18smem_ptr_flag_bitsILi16EEENST_INS5_IJNSA_ILi8EEESH_EEENS5_IJSH_SC_EEEEEEEvNS4_8identityENS4_23SM90_TMA_LOAD_MULTICASTES1B_vS1C_EENS_8epilogue10collective18CollectiveEpilogueINS1F_23Sm100TmaWarpSpecializedILi2ELi1ELi24ELb1ELb0EEEJSI_NS5_IJNST_ISF_SC_EENST_ISG_SC_EEEEESJ_SK_SJ_SK_NS1F_6fusion15FusionCallbacksIS1J_NS1N_17LinearCombinationISJ_fSJ_fLNS_15FloatRoundStyleE2EEESI_S1M_JEEENS4_5SM1004TMEM4LOAD26SM100_TMEM_LOAD_16dp256b2xES11_S1B_NS4_17SM75_U32x4_LDSM_NENS4_14SM90_TMA_STOREES1B_NS4_17SM90_U32x4_STSM_NENS4_39AutoVectorizingCopyWithAssumedAlignmentILi128EEEEEEvvEEEEvNT_6ParamsE --------------------------
	.section	.nv.info._ZN7cutlass13device_kernelINS_4gemm6kernel13GemmUniversalIN4cute5tupleIJiiiiEEENS1_10collective13CollectiveMmaINS1_35MainloopSm100TmaUmmaWarpSpecializedILi60ELi2ELi4ENS5_IJNS4_1CILi2EEENSA_ILi1EEESC_EEEEENS5_IJNSA_ILi64EEENSA_ILi48EEENSA_ILi16EEEEEENS_10bfloat16_tENS5_IJlSC_lEEESJ_SK_NS4_8TiledMMAINS4_8MMA_AtomIJNS4_20SM100_MMA_F16BF16_SSISJ_SJ_fLi64ELi48ELNS4_4UMMA5MajorE0ELSP_0ELNSO_7ScaleInE0ELSQ_0EEEEEENS4_6LayoutINS5_IJSC_SC_SC_EEENS5_IJNSA_ILi0EEESV_SV_EEEEENS5_IJNS4_10UnderscoreESY_SY_EEEEENS4_13SM90_TMA_LOADENS4_14ComposedLayoutINS4_7SwizzleILi1ELi4ELi3EEENS4_18smem_ptr_flag_bitsILi16EEENST_INS5_IJNSA_ILi8EEESH_EEENS5_IJSH_SC_EEEEEEEvNS4_8identityENS4_23SM90_TMA_LOAD_MULTICASTES1B_vS1C_EENS_8epilogue10collective18CollectiveEpilogueINS1F_23Sm100TmaWarpSpecializedILi2ELi1ELi24ELb1ELb0EEEJSI_NS5_IJNST_ISF_SC_EENST_ISG_SC_EEEEESJ_SK_SJ_SK_NS1F_6fusion15FusionCallbacksIS1J_NS1N_17LinearCombinationISJ_fSJ_fLNS_15FloatRoundStyleE2EEESI_S1M_JEEENS4_5SM1004TMEM4LOAD26SM100_TMEM_LOAD_16dp256b2xES11_S1B_NS4_17SM75_U32x4_LDSM_NENS4_14SM90_TMA_STOREES1B_NS4_17SM90_U32x4_STSM_NENS4_39AutoVectorizingCopyWithAssumedAlignmentILi128EEEEEEvvEEEEvNT_6ParamsE,"",@"SHT_CUDA_INFO"
	.sectionflags	@""
	.align	4


	//----- nvinfo : EIATTR_CUDA_API_VERSION
	.align		4
        /*0000*/ 	.byte	0x04, 0x37
        /*0002*/ 	.short	(.L_31 - .L_30)
.L_30:
        /*0004*/ 	.word	0x00000082


	//----- nvinfo : EIATTR_KPARAM_INFO
	.align		4
.L_31:
        /*0008*/ 	.byte	0x04, 0x17
        /*000a*/ 	.short	(.L_33 - .L_32)
.L_32:
        /*000c*/ 	.word	0x00000000
        /*0010*/ 	.short	0x0000
        /*0012*/ 	.short	0x0000
        /*0014*/ 	.byte	0x00, 0xf0, 0x01, 0x20


	//----- nvinfo : EIATTR_AT_ENTRY_FRAGMENTS
	.align		4
.L_33:
        /*0018*/ 	.byte	0x04, 0x4f
        /*001a*/ 	.short	(.L_35 - .L_34)


	//   ....[0]....
.L_34:
        /*001c*/ 	.word	0x00000006


	//----- nvinfo : EIATTR_RESERVED_SMEM_USED
	.align		4
.L_35:
        /*0020*/ 	.byte	0x01, 0x41
	.zero		2


	//----- nvinfo : EIATTR_SPARSE_MMA_MASK
	.align		4
        /*0024*/ 	.byte	0x03, 0x50
        /*0026*/ 	.short	0x0000


	//----- nvinfo : EIATTR_TCGEN05_1CTA_USED
	.align		4
        /*0028*/ 	.byte	0x01, 0x51
	.zero		2


	//----- nvinfo : EIATTR_MAXREG_COUNT
	.align		4
        /*002c*/ 	.byte	0x03, 0x1b
        /*002e*/ 	.short	0x00ff


	//----- nvinfo : EIATTR_NUM_BARRIERS
	.align		4
        /*0030*/ 	.byte	0x02, 0x4c
        /*0032*/ 	.byte	0x07
	.zero		1


	//----- nvinfo : EIATTR_EXTERNS
	.align		4
        /*0034*/ 	.byte	0x04, 0x0f
        /*0036*/ 	.short	(.L_37 - .L_36)


	//   ....[0]....
	.align		4
.L_36:
        /*0038*/ 	.word	index@(__assertfail)


	//----- nvinfo : EIATTR_MERCURY_ISA_VERSION
	.align		4
.L_37:
        /*003c*/ 	.byte	0x03, 0x5f
        /*003e*/ 	.short	0x0101


	//----- nvinfo : EIATTR_INT_WARP_WIDE_INSTR_OFFSETS
	.align		4
        /*0040*/ 	.byte	0x04, 0x31
        /*0042*/ 	.short	(.L_39 - .L_38)


	//   ....[0]....
.L_38:
        /*0044*/ 	.word	0x000061a0


	//   ....[1]....
        /*0048*/ 	.word	0x000061d0


	//   ....[2]....
        /*004c*/ 	.word	0x000061f0


	//   ....[3]....
        /*0050*/ 	.word	0x00006e00


	//   ....[4]....
        /*0054*/ 	.word	0x00006f20


	//   ....[5]....
        /*0058*/ 	.word	0x00006fd0


	//   ....[6]....
        /*005c*/ 	.word	0x00007020


	//----- nvinfo : EIATTR_COOP_GROUP_MASK_REGIDS
	.align		4
.L_39:
        /*0060*/ 	.byte	0x04, 0x29
        /*0062*/ 	.short	(.L_41 - .L_40)


	//   ....[0]....
.L_40:
        /*0064*/ 	.word	0xffffffff


	//   ....[1]....
        /*0068*/ 	.word	0xffffffff


	//   ....[2]....
        /*006c*/ 	.word	0xffffffff


	//   ....[3]....
        /*0070*/ 	.word	0xffffffff


	//   ....[4]....
        /*0074*/ 	.word	0xffffffff


	//   ....[5]....
        /*0078*/ 	.word	0xffffffff


	//   ....[6]....
        /*007c*/ 	.word	0xffffffff


	//   ....[7]....
        /*0080*/ 	.word	0xffffffff


	//   ....[8]....
        /*0084*/ 	.word	0xffffffff


	//   ....[9]....
        /*0088*/ 	.word	0xffffffff


	//   ....[10]....
        /*008c*/ 	.word	0xffffffff


	//   ....[11]....
        /*0090*/ 	.word	0xffffffff


	//   ....[12]....
        /*0094*/ 	.word	0xffffffff


	//   ....[13]....
        /*0098*/ 	.word	0xffffffff


	//----- nvinfo : EIATTR_COOP_GROUP_INSTR_OFFSETS
	.align		4
.L_41:
        /*009c*/ 	.byte	0x04, 0x28
        /*009e*/ 	.short	(.L_43 - .L_42)


	//   ....[0]....
.L_42:
        /*00a0*/ 	.word	0x00000080


	//   ....[1]....
        /*00a4*/ 	.word	0x000004e0


	//   ....[2]....
        /*00a8*/ 	.word	0x00000da0


	//   ....[3]....
        /*00ac*/ 	.word	0x00000f00


	//   ....[4]....
        /*00b0*/ 	.word	0x00001000


	//   ....[5]....
        /*00b4*/ 	.word	0x00001170


	//   ....[6]....
        /*00b8*/ 	.word	0x00001310


	//   ....[7]....
        /*00bc*/ 	.word	0x000014d0


	//   ....[8]....
        /*00c0*/ 	.word	0x000026d0


	//   ....[9]....
        /*00c4*/ 	.word	0x000054f0


	//   ....[10]....
        /*00c8*/ 	.word	0x00005700


	//   ....[11]....
        /*00cc*/ 	.word	0x00005730


	//   ....[12]....
        /*00d0*/ 	.word	0x00006080


	//   ....[13]....
        /*00d4*/ 	.word	0x000062b0


	//----- nvinfo : EIATTR_VRC_CTA_INIT_COUNT
	.align		4
.L_43:
        /*00d8*/ 	.byte	0x02, 0x4a
        /*00da*/ 	.byte	0x80
	.zero		1


	//----- nvinfo : EIATTR_SYSCALL_OFFSETS
	.align		4
        /*00dc*/ 	.byte	0x04, 0x46
        /*00de*/ 	.short	(.L_45 - .L_44)


	//   ....[0]....
.L_44:
        /*00e0*/ 	.word	0x00007bb0


	//   ....[1]....
        /*00e4*/ 	.word	0x00007ca0


	//   ....[2]....
        /*00e8*/ 	.word	0x00008420


	//   ....[3]....
        /*00ec*/ 	.word	0x00008590


	//   ....[4]....
        /*00f0*/ 	.word	0x00008700


	//----- nvinfo : EIATTR_MBARRIER_INSTR_OFFSETS
	.align		4
.L_45:
        /*00f4*/ 	.byte	0x04, 0x39
        /*00f6*/ 	.short	(.L_47 - .L_46)


	//   ....[0]....
.L_46:
        /*00f8*/ 	.word	0x00000600
        /*00fc*/ 	.word	0x000000ff
        /*0100*/ 	.word	0x00000000
        /*0104*/ 	.short	0x0100
        /*0106*/ 	.byte	0x04
	.zero		1


	//   ....[1]....
        /*0108*/ 	.word	0x00000610
        /*010c*/ 	.word	0x000000ff
        /*0110*/ 	.word	0x000001e0
        /*0114*/ 	.short	0x0100
        /*0116*/ 	.byte	0x04
	.zero		1


	//   ....[2]....
        /*0118*/ 	.word	0x00000620
        /*011c*/ 	.word	0x000000ff
        /*0120*/ 	.word	0x00000008
        /*0124*/ 	.short	0x0100
        /*0126*/ 	.byte	0x04
	.zero		1


	//   ....[3]....
        /*0128*/ 	.word	0x00000630
        /*012c*/ 	.word	0x000000ff
        /*0130*/ 	.word	0x000001e8
        /*0134*/ 	.short	0x0100
        /*0136*/ 	.byte	0x04
	.zero		1


	//   ....[4]....
        /*0138*/ 	.word	0x00000640
        /*013c*/ 	.word	0x000000ff
        /*0140*/ 	.word	0x00000010
        /*0144*/ 	.short	0x0100
        /*0146*/ 	.byte	0x04
	.zero		1


	//   ....[5]....
        /*0148*/ 	.word	0x00000650
        /*014c*/ 	.word	0x000000ff
        /*0150*/ 	.word	0x000001f0
        /*0154*/ 	.short	0x0100
        /*0156*/ 	.byte	0x04
	.zero		1


	//   ....[6]....
        /*0158*/ 	.word	0x00000660
        /*015c*/ 	.word	0x000000ff
        /*0160*/ 	.word	0x00000018
        /*0164*/ 	.short	0x0100
        /*0166*/ 	.byte	0x04
	.zero		1


	//   ....[7]....
        /*0168*/ 	.word	0x00000670
        /*016c*/ 	.word	0x000000ff
        /*0170*/ 	.word	0x000001f8
        /*0174*/ 	.short	0x0100
        /*0176*/ 	.byte	0x04
	.zero		1


	//   ....[8]....
        /*0178*/ 	.word	0x00000680
        /*017c*/ 	.word	0x000000ff
        /*0180*/ 	.word	0x00000020
        /*0184*/ 	.short	0x0100
        /*0186*/ 	.byte	0x04
	.zero		1


	//   ....[9]....
        /*0188*/ 	.word	0x00000690
        /*018c*/ 	.word	0x000000ff
        /*0190*/ 	.word	0x00000200
        /*0194*/ 	.short	0x0100
        /*0196*/ 	.byte	0x04
	.zero		1


	//   ....[10]....
        /*0198*/ 	.word	0x000006a0
        /*019c*/ 	.word	0x000000ff
        /*01a0*/ 	.word	0x00000028
        /*01a4*/ 	.short	0x0100
        /*01a6*/ 	.byte	0x04
	.zero		1


	//   ....[11]....
        /*01a8*/ 	.word	0x000006b0
        /*01ac*/ 	.word	0x000000ff
        /*01b0*/ 	.word	0x00000208
        /*01b4*/ 	.short	0x0100
        /*01b6*/ 	.byte	0x04
	.zero		1


	//   ....[12]....
        /*01b8*/ 	.word	0x000006c0
        /*01bc*/ 	.word	0x000000ff
        /*01c0*/ 	.word	0x00000030
        /*01c4*/ 	.short	0x0100
        /*01c6*/ 	.byte	0x04
	.zero		1


	//   ....[13]....
        /*01c8*/ 	.word	0x000006d0
        /*01cc*/ 	.word	0x000000ff
        /*01d0*/ 	.word	0x00000210
        /*01d4*/ 	.short	0x0100
        /*01d6*/ 	.byte	0x04
	.zero		1


	//   ....[14]....
        /*01d8*/ 	.word	0x000006e0
        /*01dc*/ 	.word	0x000000ff
        /*01e0*/ 	.word	0x00000038
        /*01e4*/ 	.short	0x0100
        /*01e6*/ 	.byte	0x04
	.zero		1


	//   ....[15]....
        /*01e8*/ 	.word	0x000006f0
        /*01ec*/ 	.word	0x000000ff
        /*01f0*/ 	.word	0x00000218
        /*01f4*/ 	.short	0x0100
        /*01f6*/ 	.byte	0x04
	.zero		1


	//   ....[16]....
        /*01f8*/ 	.word	0x00000700
        /*01fc*/ 	.word	0x000000ff
        /*0200*/ 	.word	0x00000040
        /*0204*/ 	.short	0x0100
        /*0206*/ 	.byte	0x04
	.zero		1


	//   ....[17]....
        /*0208*/ 	.word	0x00000710
        /*020c*/ 	.word	0x000000ff
        /*0210*/ 	.word	0x00000220
        /*0214*/ 	.short	0x0100
        /*0216*/ 	.byte	0x04
	.zero		1


	//   ....[18]....
        /*0218*/ 	.word	0x00000720
        /*021c*/ 	.word	0x000000ff
        /*0220*/ 	.word	0x00000048
        /*0224*/ 	.short	0x0100
        /*0226*/ 	.byte	0x04
	.zero		1


	//   ....[19]....
        /*0228*/ 	.word	0x00000730
        /*022c*/ 	.word	0x000000ff
        /*0230*/ 	.word	0x00000228
        /*0234*/ 	.short	0x0100
        /*0236*/ 	.byte	0x04
	.zero		1


	//   ....[20]....
        /*0238*/ 	.word	0x00000740
        /*023c*/ 	.word	0x000000ff
        /*0240*/ 	.word	0x00000050
        /*0244*/ 	.short	0x0100
        /*0246*/ 	.byte	0x04
	.zero		1


	//   ....[21]....
        /*0248*/ 	.word	0x00000750
        /*024c*/ 	.word	0x000000ff
        /*0250*/ 	.word	0x00000230
        /*0254*/ 	.short	0x0100
        /*0256*/ 	.byte	0x04
	.zero		1


	//   ....[22]....
        /*0258*/ 	.word	0x00000760
        /*025c*/ 	.word	0x000000ff
        /*0260*/ 	.word	0x00000058
        /*0264*/ 	.short	0x0100
        /*0266*/ 	.byte	0x04
	.zero		1


	//   ....[23]....
        /*0268*/ 	.word	0x00000770
        /*026c*/ 	.word	0x000000ff
        /*0270*/ 	.word	0x00000238
        /*0274*/ 	.short	0x0100
        /*0276*/ 	.byte	0x04
	.zero		1


	//   ....[24]....
        /*0278*/ 	.word	0x00000780
        /*027c*/ 	.word	0x000000ff
        /*0280*/ 	.word	0x00000060
        /*0284*/ 	.short	0x0100
        /*0286*/ 	.byte	0x04
	.zero		1


	//   ....[25]....
        /*0288*/ 	.word	0x00000790
        /*028c*/ 	.word	0x000000ff
        /*0290*/ 	.word	0x00000240
        /*0294*/ 	.short	0x0100
        /*0296*/ 	.byte	0x04
	.zero		1


	//   ....[26]....
        /*0298*/ 	.word	0x000007a0
        /*029c*/ 	.word	0x000000ff
        /*02a0*/ 	.word	0x00000068
        /*02a4*/ 	.short	0x0100
        /*02a6*/ 	.byte	0x04
	.zero		1


	//   ....[27]....
        /*02a8*/ 	.word	0x000007b0
        /*02ac*/ 	.word	0x000000ff
        /*02b0*/ 	.word	0x00000248
        /*02b4*/ 	.short	0x0100
        /*02b6*/ 	.byte	0x04
	.zero		1


	//   ....[28]....
        /*02b8*/ 	.word	0x000007c0
        /*02bc*/ 	.word	0x000000ff
        /*02c0*/ 	.word	0x00000070
        /*02c4*/ 	.short	0x0100
        /*02c6*/ 	.byte	0x04
	.zero		1


	//   ....[29]....
        /*02c8*/ 	.word	0x000007d0
        /*02cc*/ 	.word	0x000000ff
        /*02d0*/ 	.word	0x00000250
        /*02d4*/ 	.short	0x0100
        /*02d6*/ 	.byte	0x04
	.zero		1


	//   ....[30]....
        /*02d8*/ 	.word	0x000007e0
        /*02dc*/ 	.word	0x000000ff
        /*02e0*/ 	.word	0x00000078
        /*02e4*/ 	.short	0x0100
        /*02e6*/ 	.byte	0x04
	.zero		1


	//   ....[31]....
        /*02e8*/ 	.word	0x000007f0
        /*02ec*/ 	.word	0x000000ff
        /*02f0*/ 	.word	0x00000258
        /*02f4*/ 	.short	0x0100
        /*02f6*/ 	.byte	0x04
	.zero		1


	//   ....[32]....
        /*02f8*/ 	.word	0x00000800
        /*02fc*/ 	.word	0x000000ff
        /*0300*/ 	.word	0x00000080
        /*0304*/ 	.short	0x0100
        /*0306*/ 	.byte	0x04
	.zero		1


	//   ....[33]....
        /*0308*/ 	.word	0x00000810
        /*030c*/ 	.word	0x000000ff
        /*0310*/ 	.word	0x00000260
        /*0314*/ 	.short	0x0100
        /*0316*/ 	.byte	0x04
	.zero		1


	//   ....[34]....
        /*0318*/ 	.word	0x00000820
        /*031c*/ 	.word	0x000000ff
        /*0320*/ 	.word	0x00000088
        /*0324*/ 	.short	0x0100
        /*0326*/ 	.byte	0x04
	.zero		1


	//   ....[35]....
        /*0328*/ 	.word	0x00000830
        /*032c*/ 	.word	0x000000ff
        /*0330*/ 	.word	0x00000268
        /*0334*/ 	.short	0x0100
        /*0336*/ 	.byte	0x04
	.zero		1


	//   ....[36]....
        /*0338*/ 	.word	0x00000840
        /*033c*/ 	.word	0x000000ff
        /*0340*/ 	.word	0x00000090
        /*0344*/ 	.short	0x0100
        /*0346*/ 	.byte	0x04
	.zero		1


	//   ....[37]....
        /*0348*/ 	.word	0x00000850
        /*034c*/ 	.word	0x000000ff
        /*0350*/ 	.word	0x00000270
        /*0354*/ 	.short	0x0100
        /*0356*/ 	.byte	0x04
	.zero		1


	//   ....[38]....
        /*0358*/ 	.word	0x00000860
        /*035c*/ 	.word	0x000000ff
        /*0360*/ 	.word	0x00000098
        /*0364*/ 	.short	0x0100
        /*0366*/ 	.byte	0x04
	.zero		1


	//   ....[39]....
        /*0368*/ 	.word	0x00000870
        /*036c*/ 	.word	0x000000ff
        /*0370*/ 	.word	0x00000278
        /*0374*/ 	.short	0x0100
        /*0376*/ 	.byte	0x04
	.zero		1


	//   ....[40]....
        /*0378*/ 	.word	0x00000880
        /*037c*/ 	.word	0x000000ff
        /*0380*/ 	.word	0x000000a0
        /*0384*/ 	.short	0x0100
        /*0386*/ 	.byte	0x04
	.zero		1


	//   ....[41]....
        /*0388*/ 	.word	0x00000890
        /*038c*/ 	.word	0x000000ff
        /*0390*/ 	.word	0x00000280
        /*0394*/ 	.short	0x0100
        /*0396*/ 	.byte	0x04
	.zero		1


	//   ....[42]....
        /*0398*/ 	.word	0x000008a0
        /*039c*/ 	.word	0x000000ff
        /*03a0*/ 	.word	0x000000a8
        /*03a4*/ 	.short	0x0100
        /*03a6*/ 	.byte	0x04
	.zero		1


	//   ....[43]....
        /*03a8*/ 	.word	0x000008b0
        /*03ac*/ 	.word	0x000000ff
        /*03b0*/ 	.word	0x00000288
        /*03b4*/ 	.short	0x0100
        /*03b6*/ 	.byte	0x04
	.zero		1


	//   ....[44]....
        /*03b8*/ 	.word	0x000008c0
        /*03bc*/ 	.word	0x000000ff
        /*03c0*/ 	.word	0x000000b0
        /*03c4*/ 	.short	0x0100
        /*03c6*/ 	.byte	0x04
	.zero		1


	//   ....[45]....
        /*03c8*/ 	.word	0x000008d0
        /*03cc*/ 	.word	0x000000ff
        /*03d0*/ 	.word	0x00000290
        /*03d4*/ 	.short	0x0100
        /*03d6*/ 	.byte	0x04
	.zero		1


	//   ....[46]....
        /*03d8*/ 	.word	0x000008e0
        /*03dc*/ 	.word	0x000000ff
        /*03e0*/ 	.word	0x000000b8
        /*03e4*/ 	.short	0x0100
        /*03e6*/ 	.byte	0x04
	.zero		1


	//   ....[47]....
        /*03e8*/ 	.word	0x000008f0
        /*03ec*/ 	.word	0x000000ff
        /*03f0*/ 	.word	0x00000298
        /*03f4*/ 	.short	0x0100
        /*03f6*/ 	.byte	0x04
	.zero		1


	//   ....[48]....
        /*03f8*/ 	.word	0x00000900
        /*03fc*/ 	.word	0x000000ff
        /*0400*/ 	.word	0x000000c0
        /*0404*/ 	.short	0x0100
        /*0406*/ 	.byte	0x04
	.zero		1


	//   ....[49]....
        /*0408*/ 	.word	0x00000910
        /*040c*/ 	.word	0x000000ff
        /*0410*/ 	.word	0x000002a0
        /*0414*/ 	.short	0x0100
        /*0416*/ 	.byte	0x04
	.zero		1


	//   ....[50]....
        /*0418*/ 	.word	0x00000920
        /*041c*/ 	.word	0x000000ff
        /*0420*/ 	.word	0x000000c8
        /*0424*/ 	.short	0x0100
        /*0426*/ 	.byte	0x04
	.zero		1


	//   ....[51]....
        /*0428*/ 	.word	0x00000930
        /*042c*/ 	.word	0x000000ff
        /*0430*/ 	.word	0x000002a8
        /*0434*/ 	.short	0x0100
        /*0436*/ 	.byte	0x04
	.zero		1


	//   ....[52]....
        /*0438*/ 	.word	0x00000940
        /*043c*/ 	.word	0x000000ff
        /*0440*/ 	.word	0x000000d0
        /*0444*/ 	.short	0x0100
        /*0446*/ 	.byte	0x04
	.zero		1


	//   ....[53]....
        /*0448*/ 	.word	0x00000950
        /*044c*/ 	.word	0x000000ff
        /*0450*/ 	.word	0x000002b0
        /*0454*/ 	.short	0x0100
        /*0456*/ 	.byte	0x04
	.zero		1


	//   ....[54]....
        /*0458*/ 	.word	0x00000960
        /*045c*/ 	.word	0x000000ff
        /*0460*/ 	.word	0x000000d8
        /*0464*/ 	.short	0x0100
        /*0466*/ 	.byte	0x04
	.zero		1


	//   ....[55]....
        /*0468*/ 	.word	0x00000970
        /*046c*/ 	.word	0x000000ff
        /*0470*/ 	.word	0x000002b8
        /*0474*/ 	.short	0x0100
        /*0476*/ 	.byte	0x04
	.zero		1


	//   ....[56]....
        /*0478*/ 	.word	0x00000980
        /*047c*/ 	.word	0x000000ff
        /*0480*/ 	.word	0x000000e0
        /*0484*/ 	.short	0x0100
        /*0486*/ 	.byte	0x04
	.zero		1


	//   ....[57]....
        /*0488*/ 	.word	0x00000990
        /*048c*/ 	.word	0x000000ff
        /*0490*/ 	.word	0x000002c0
        /*0494*/ 	.short	0x0100
        /*0496*/ 	.byte	0x04
	.zero		1


	//   ....[58]....
        /*0498*/ 	.word	0x000009a0
        /*049c*/ 	.word	0x000000ff
        /*04a0*/ 	.word	0x000000e8
        /*04a4*/ 	.short	0x0100
        /*04a6*/ 	.byte	0x04
	.zero		1


	//   ....[59]....
        /*04a8*/ 	.word	0x000009b0
        /*04ac*/ 	.word	0x000000ff
        /*04b0*/ 	.word	0x000002c8
        /*04b4*/ 	.short	0x0100
        /*04b6*/ 	.byte	0x04
	.zero		1


	//   ....[60]....
        /*04b8*/ 	.word	0x000009c0
        /*04bc*/ 	.word	0x000000ff
        /*04c0*/ 	.word	0x000000f0
        /*04c4*/ 	.short	0x0100
        /*04c6*/ 	.byte	0x04
	.zero		1


	//   ....[61]....
        /*04c8*/ 	.word	0x000009d0
        /*04cc*/ 	.word	0x000000ff
        /*04d0*/ 	.word	0x000002d0
        /*04d4*/ 	.short	0x0100
        /*04d6*/ 	.byte	0x04
	.zero		1


	//   ....[62]....
        /*04d8*/ 	.word	0x000009e0
        /*04dc*/ 	.word	0x000000ff
        /*04e0*/ 	.word	0x000000f8
        /*04e4*/ 	.short	0x0100
        /*04e6*/ 	.byte	0x04
	.zero		1


	//   ....[63]....
        /*04e8*/ 	.word	0x000009f0
        /*04ec*/ 	.word	0x000000ff
        /*04f0*/ 	.word	0x000002d8
        /*04f4*/ 	.short	0x0100
        /*04f6*/ 	.byte	0x04
	.zero		1


	//   ....[64]....
        /*04f8*/ 	.word	0x00000a00
        /*04fc*/ 	.word	0x000000ff
        /*0500*/ 	.word	0x00000100
        /*0504*/ 	.short	0x0100
        /*0506*/ 	.byte	0x04
	.zero		1


	//   ....[65]....
        /*0508*/ 	.word	0x00000a10
        /*050c*/ 	.word	0x000000ff
        /*0510*/ 	.word	0x000002e0
        /*0514*/ 	.short	0x0100
        /*0516*/ 	.byte	0x04
	.zero		1


	//   ....[66]....
        /*0518*/ 	.word	0x00000a20
        /*051c*/ 	.word	0x000000ff
        /*0520*/ 	.word	0x00000108
        /*0524*/ 	.short	0x0100
        /*0526*/ 	.byte	0x04
	.zero		1


	//   ....[67]....
        /*0528*/ 	.word	0x00000a30
        /*052c*/ 	.word	0x000000ff
        /*0530*/ 	.word	0x000002e8
        /*0534*/ 	.short	0x0100
        /*0536*/ 	.byte	0x04
	.zero		1


	//   ....[68]....
        /*0538*/ 	.word	0x00000a40
        /*053c*/ 	.word	0x000000ff
        /*0540*/ 	.word	0x00000110
        /*0544*/ 	.short	0x0100
        /*0546*/ 	.byte	0x04
	.zero		1


	//   ....[69]....
        /*0548*/ 	.word	0x00000a50
        /*054c*/ 	.word	0x000000ff
        /*0550*/ 	.word	0x000002f0
        /*0554*/ 	.short	0x0100
        /*0556*/ 	.byte	0x04
	.zero		1


	//   ....[70]....
        /*0558*/ 	.word	0x00000a60
        /*055c*/ 	.word	0x000000ff
        /*0560*/ 	.word	0x00000118
        /*0564*/ 	.short	0x0100
        /*0566*/ 	.byte	0x04
	.zero		1


	//   ....[71]....
        /*0568*/ 	.word	0x00000a70
        /*056c*/ 	.word	0x000000ff
        /*0570*/ 	.word	0x000002f8
        /*0574*/ 	.short	0x0100
        /*0576*/ 	.byte	0x04
	.zero		1


	//   ....[72]....
        /*0578*/ 	.word	0x00000a80
        /*057c*/ 	.word	0x000000ff
        /*0580*/ 	.word	0x00000120
        /*0584*/ 	.short	0x0100
        /*0586*/ 	.byte	0x04
	.zero		1


	//   ....[73]....
        /*0588*/ 	.word	0x00000a90
        /*058c*/ 	.word	0x000000ff
        /*0590*/ 	.word	0x00000300
        /*0594*/ 	.short	0x0100
        /*0596*/ 	.byte	0x04
	.zero		1


	//   ....[74]....
        /*0598*/ 	.word	0x00000aa0
        /*059c*/ 	.word	0x000000ff
        /*05a0*/ 	.word	0x00000128
        /*05a4*/ 	.short	0x0100
        /*05a6*/ 	.byte	0x04
	.zero		1


	//   ....[75]....
        /*05a8*/ 	.word	0x00000ab0
        /*05ac*/ 	.word	0x000000ff
        /*05b0*/ 	.word	0x00000308
        /*05b4*/ 	.short	0x0100
        /*05b6*/ 	.byte	0x04
	.zero		1


	//   ....[76]....
        /*05b8*/ 	.word	0x00000ac0
        /*05bc*/ 	.word	0x000000ff
        /*05c0*/ 	.word	0x00000130
        /*05c4*/ 	.short	0x0100
        /*05c6*/ 	.byte	0x04
	.zero		1


	//   ....[77]....
        /*05c8*/ 	.word	0x00000ad0
        /*05cc*/ 	.word	0x000000ff
        /*05d0*/ 	.word	0x00000310
        /*05d4*/ 	.short	0x0100
        /*05d6*/ 	.byte	0x04
	.zero		1


	//   ....[78]....
        /*05d8*/ 	.word	0x00000ae0
        /*05dc*/ 	.word	0x000000ff
        /*05e0*/ 	.word	0x00000138
        /*05e4*/ 	.short	0x0100
        /*05e6*/ 	.byte	0x04
	.zero		1


	//   ....[79]....
        /*05e8*/ 	.word	0x00000af0
        /*05ec*/ 	.word	0x000000ff
        /*05f0*/ 	.word	0x00000318
        /*05f4*/ 	.short	0x0100
        /*05f6*/ 	.byte	0x04
	.zero		1


	//   ....[80]....
        /*05f8*/ 	.word	0x00000b00
        /*05fc*/ 	.word	0x000000ff
        /*0600*/ 	.word	0x00000140
        /*0604*/ 	.short	0x0100
        /*0606*/ 	.byte	0x04
	.zero		1


	//   ....[81]....
        /*0608*/ 	.word	0x00000b10
        /*060c*/ 	.word	0x000000ff
        /*0610*/ 	.word	0x00000320
        /*0614*/ 	.short	0x0100
        /*0616*/ 	.byte	0x04
	.zero		1


	//   ....[82]....
        /*0618*/ 	.word	0x00000b20
        /*061c*/ 	.word	0x000000ff
        /*0620*/ 	.word	0x00000148
        /*0624*/ 	.short	0x0100
        /*0626*/ 	.byte	0x04
	.zero		1


	//   ....[83]....
        /*0628*/ 	.word	0x00000b30
        /*062c*/ 	.word	0x000000ff
        /*0630*/ 	.word	0x00000328
        /*0634*/ 	.short	0x0100
        /*0636*/ 	.byte	0x04
	.zero		1


	//   ....[84]....
        /*0638*/ 	.word	0x00000b40
        /*063c*/ 	.word	0x000000ff
        /*0640*/ 	.word	0x00000150
        /*0644*/ 	.short	0x0100
        /*0646*/ 	.byte	0x04
	.zero		1


	//   ....[85]....
        /*0648*/ 	.word	0x00000b50
        /*064c*/ 	.word	0x000000ff
        /*0650*/ 	.word	0x00000330
        /*0654*/ 	.short	0x0100
        /*0656*/ 	.byte	0x04
	.zero		1


	//   ....[86]....
        /*0658*/ 	.word	0x00000b60
        /*065c*/ 	.word	0x000000ff
        /*0660*/ 	.word	0x00000158
        /*0664*/ 	.short	0x0100
        /*0666*/ 	.byte	0x04
	.zero		1


	//   ....[87]....
        /*0668*/ 	.word	0x00000b70
        /*066c*/ 	.word	0x000000ff
        /*0670*/ 	.word	0x00000338
        /*0674*/ 	.short	0x0100
        /*0676*/ 	.byte	0x04
	.zero		1


	//   ....[88]....
        /*0678*/ 	.word	0x00000b80
        /*067c*/ 	.word	0x000000ff
        /*0680*/ 	.word	0x00000160
        /*0684*/ 	.short	0x0100
        /*0686*/ 	.byte	0x04
	.zero		1


	//   ....[89]....
        /*0688*/ 	.word	0x00000b90
        /*068c*/ 	.word	0x000000ff
        /*0690*/ 	.word	0x00000340
        /*0694*/ 	.short	0x0100
        /*0696*/ 	.byte	0x04
	.zero		1


	//   ....[90]....
        /*0698*/ 	.word	0x00000ba0
        /*069c*/ 	.word	0x000000ff
        /*06a0*/ 	.word	0x00000168
        /*06a4*/ 	.short	0x0100
        /*06a6*/ 	.byte	0x04
	.zero		1


	//   ....[91]....
        /*06a8*/ 	.word	0x00000bb0
        /*06ac*/ 	.word	0x000000ff
        /*06b0*/ 	.word	0x00000348
        /*06b4*/ 	.short	0x0100
        /*06b6*/ 	.byte	0x04
	.zero		1


	//   ....[92]....
        /*06b8*/ 	.word	0x00000bc0
        /*06bc*/ 	.word	0x000000ff
        /*06c0*/ 	.word	0x00000170
        /*06c4*/ 	.short	0x0100
        /*06c6*/ 	.byte	0x04
	.zero		1


	//   ....[93]....
        /*06c8*/ 	.word	0x00000bd0
        /*06cc*/ 	.word	0x000000ff
        /*06d0*/ 	.word	0x00000350
        /*06d4*/ 	.short	0x0100
        /*06d6*/ 	.byte	0x04
	.zero		1


	//   ....[94]....
        /*06d8*/ 	.word	0x00000be0
        /*06dc*/ 	.word	0x000000ff
        /*06e0*/ 	.word	0x00000178
        /*06e4*/ 	.short	0x0100
        /*06e6*/ 	.byte	0x04
	.zero		1


	//   ....[95]....
        /*06e8*/ 	.word	0x00000bf0
        /*06ec*/ 	.word	0x000000ff
        /*06f0*/ 	.word	0x00000358
        /*06f4*/ 	.short	0x0100
        /*06f6*/ 	.byte	0x04
	.zero		1


	//   ....[96]....
        /*06f8*/ 	.word	0x00000c00
        /*06fc*/ 	.word	0x000000ff
        /*0700*/ 	.word	0x00000180
        /*0704*/ 	.short	0x0100
        /*0706*/ 	.byte	0x04
	.zero		1


	//   ....[97]....
        /*0708*/ 	.word	0x00000c10
        /*070c*/ 	.word	0x000000ff
        /*0710*/ 	.word	0x00000360
        /*0714*/ 	.short	0x0100
        /*0716*/ 	.byte	0x04
	.zero		1


	//   ....[98]....
        /*0718*/ 	.word	0x00000c20
        /*071c*/ 	.word	0x000000ff
        /*0720*/ 	.word	0x00000188
        /*0724*/ 	.short	0x0100
        /*0726*/ 	.byte	0x04
	.zero		1


	//   ....[99]....
        /*0728*/ 	.word	0x00000c30
        /*072c*/ 	.word	0x000000ff
        /*0730*/ 	.word	0x00000368
        /*0734*/ 	.short	0x0100
        /*0736*/ 	.byte	0x04
	.zero		1


	//   ....[100]....
        /*0738*/ 	.word	0x00000c40
        /*073c*/ 	.word	0x000000ff
        /*0740*/ 	.word	0x00000190
        /*0744*/ 	.short	0x0100
        /*0746*/ 	.byte	0x04
	.zero		1


	//   ....[101]....
        /*0748*/ 	.word	0x00000c50
        /*074c*/ 	.word	0x000000ff
        /*0750*/ 	.word	0x00000370
        /*0754*/ 	.short	0x0100
        /*0756*/ 	.byte	0x04
	.zero		1


	//   ....[102]....
        /*0758*/ 	.word	0x00000c60
        /*075c*/ 	.word	0x000000ff
        /*0760*/ 	.word	0x00000198
        /*0764*/ 	.short	0x0100
        /*0766*/ 	.byte	0x04
	.zero		1


	//   ....[103]....
        /*0768*/ 	.word	0x00000c70
        /*076c*/ 	.word	0x000000ff
        /*0770*/ 	.word	0x00000378
        /*0774*/ 	.short	0x0100
        /*0776*/ 	.byte	0x04
	.zero		1


	//   ....[104]....
        /*0778*/ 	.word	0x00000c80
        /*077c*/ 	.word	0x000000ff
        /*0780*/ 	.word	0x000001a0
        /*0784*/ 	.short	0x0100
        /*0786*/ 	.byte	0x04
	.zero		1


	//   ....[105]....
        /*0788*/ 	.word	0x00000c90
        /*078c*/ 	.word	0x000000ff
        /*0790*/ 	.word	0x00000380
        /*0794*/ 	.short	0x0100
        /*0796*/ 	.byte	0x04
	.zero		1


	//   ....[106]....
        /*0798*/ 	.word	0x00000ca0
        /*079c*/ 	.word	0x000000ff
        /*07a0*/ 	.word	0x000001a8
        /*07a4*/ 	.short	0x0100
        /*07a6*/ 	.byte	0x04
	.zero		1


	//   ....[107]....
        /*07a8*/ 	.word	0x00000cb0
        /*07ac*/ 	.word	0x000000ff
        /*07b0*/ 	.word	0x00000388
        /*07b4*/ 	.short	0x0100
        /*07b6*/ 	.byte	0x04
	.zero		1


	//   ....[108]....
        /*07b8*/ 	.word	0x00000cc0
        /*07bc*/ 	.word	0x000000ff
        /*07c0*/ 	.word	0x000001b0
        /*07c4*/ 	.short	0x0100
        /*07c6*/ 	.byte	0x04
	.zero		1


	//   ....[109]....
        /*07c8*/ 	.word	0x00000cd0
        /*07cc*/ 	.word	0x000000ff
        /*07d0*/ 	.word	0x00000390
        /*07d4*/ 	.short	0x0100
        /*07d6*/ 	.byte	0x04
	.zero		1


	//   ....[110]....
        /*07d8*/ 	.word	0x00000ce0
        /*07dc*/ 	.word	0x000000ff
        /*07e0*/ 	.word	0x000001b8
        /*07e4*/ 	.short	0x0100
        /*07e6*/ 	.byte	0x04
	.zero		1


	//   ....[111]....
        /*07e8*/ 	.word	0x00000cf0
        /*07ec*/ 	.word	0x000000ff
        /*07f0*/ 	.word	0x00000398
        /*07f4*/ 	.short	0x0100
        /*07f6*/ 	.byte	0x04
	.zero		1


	//   ....[112]....
        /*07f8*/ 	.word	0x00000d00
        /*07fc*/ 	.word	0x000000ff
        /*0800*/ 	.word	0x000001c0
        /*0804*/ 	.short	0x0100
        /*0806*/ 	.byte	0x04
	.zero		1


	//   ....[113]....
        /*0808*/ 	.word	0x00000d10
        /*080c*/ 	.word	0x000000ff
        /*0810*/ 	.word	0x000003a0
        /*0814*/ 	.short	0x0100
        /*0816*/ 	.byte	0x04
	.zero		1


	//   ....[114]....
        /*0818*/ 	.word	0x00000d20
        /*081c*/ 	.word	0x000000ff
        /*0820*/ 	.word	0x000001c8
        /*0824*/ 	.short	0x0100
        /*0826*/ 	.byte	0x04
	.zero		1


	//   ....[115]....
        /*0828*/ 	.word	0x00000d30
        /*082c*/ 	.word	0x000000ff
        /*0830*/ 	.word	0x000003a8
        /*0834*/ 	.short	0x0100
        /*0836*/ 	.byte	0x04
	.zero		1


	//   ....[116]....
        /*0838*/ 	.word	0x00000d40
        /*083c*/ 	.word	0x000000ff
        /*0840*/ 	.word	0x000001d0
        /*0844*/ 	.short	0x0100
        /*0846*/ 	.byte	0x04
	.zero		1


	//   ....[117]....
        /*0848*/ 	.word	0x00000d50
        /*084c*/ 	.word	0x000000ff
        /*0850*/ 	.word	0x000003b0
        /*0854*/ 	.short	0x0100
        /*0856*/ 	.byte	0x04
	.zero		1


	//   ....[118]....
        /*0858*/ 	.word	0x00000d60
        /*085c*/ 	.word	0x000000ff
        /*0860*/ 	.word	0x000001d8
        /*0864*/ 	.short	0x0100
        /*0866*/ 	.byte	0x04
	.zero		1


	//   ....[119]....
        /*0868*/ 	.word	0x00000d70
        /*086c*/ 	.word	0x000000ff
        /*0870*/ 	.word	0x000003b8
        /*0874*/ 	.short	0x0100
        /*0876*/ 	.byte	0x04
	.zero		1


	//   ....[120]....
        /*0878*/ 	.word	0x00000eb0
        /*087c*/ 	.word	0x000000ff
        /*0880*/ 	.word	0x000003c0
        /*0884*/ 	.short	0x0100
        /*0886*/ 	.byte	0x04
	.zero		1


	//   ....[121]....
        /*0888*/ 	.word	0x00000ec0
        /*088c*/ 	.word	0x000000ff
        /*0890*/ 	.word	0x000003d0
        /*0894*/ 	.short	0x0100
        /*0896*/ 	.byte	0x04
	.zero		1


	//   ....[122]....
        /*0898*/ 	.word	0x00000ed0
        /*089c*/ 	.word	0x000000ff
        /*08a0*/ 	.word	0x000003c8
        /*08a4*/ 	.short	0x0100
        /*08a6*/ 	.byte	0x04
	.zero		1


	//   ....[123]....
        /*08a8*/ 	.word	0x00000ee0
        /*08ac*/ 	.word	0x000000ff
        /*08b0*/ 	.word	0x000003d8
        /*08b4*/ 	.short	0x0100
        /*08b6*/ 	.byte	0x04
	.zero		1


	//   ....[124]....
        /*08b8*/ 	.word	0x00000fd0
        /*08bc*/ 	.word	0x000000ff
        /*08c0*/ 	.word	0x000003e0
        /*08c4*/ 	.short	0x0100
        /*08c6*/ 	.byte	0x06
	.zero		1


	//   ....[125]....
        /*08c8*/ 	.word	0x00000fe0
        /*08cc*/ 	.word	0x000000ff
        /*08d0*/ 	.word	0x000003e8
        /*08d4*/ 	.short	0x0100
        /*08d6*/ 	.byte	0x06
	.zero		1


	//   ....[126]....
        /*08d8*/ 	.word	0x00001120
        /*08dc*/ 	.word	0x000000ff
        /*08e0*/ 	.word	0x000003f0
        /*08e4*/ 	.short	0x0100
        /*08e6*/ 	.byte	0x06
	.zero		1


	//   ....[127]....
        /*08e8*/ 	.word	0x00001130
        /*08ec*/ 	.word	0x000000ff
        /*08f0*/ 	.word	0x00000400
        /*08f4*/ 	.short	0x0100
        /*08f6*/ 	.byte	0x06
	.zero		1


	//   ....[128]....
        /*08f8*/ 	.word	0x00001140
        /*08fc*/ 	.word	0x000000ff
        /*0900*/ 	.word	0x000003f8
        /*0904*/ 	.short	0x0100
        /*0906*/ 	.byte	0x06
	.zero		1


	//   ....[129]....
        /*0908*/ 	.word	0x00001150
        /*090c*/ 	.word	0x000000ff
        /*0910*/ 	.word	0x00000408
        /*0914*/ 	.short	0x0100
        /*0916*/ 	.byte	0x06
	.zero		1


	//   ....[130]....
        /*0918*/ 	.word	0x00001280
        /*091c*/ 	.word	0x000000ff
        /*0920*/ 	.word	0x00000410
        /*0924*/ 	.short	0x0100
        /*0926*/ 	.byte	0x04
	.zero		1


	//   ....[131]....
        /*0928*/ 	.word	0x00001290
        /*092c*/ 	.word	0x000000ff
        /*0930*/ 	.word	0x00000430
        /*0934*/ 	.short	0x0100
        /*0936*/ 	.byte	0x04
	.zero		1


	//   ....[132]....
        /*0938*/ 	.word	0x000012a0
        /*093c*/ 	.word	0x000000ff
        /*0940*/ 	.word	0x00000418
        /*0944*/ 	.short	0x0100
        /*0946*/ 	.byte	0x04
	.zero		1


	//   ....[133]....
        /*0948*/ 	.word	0x000012b0
        /*094c*/ 	.word	0x000000ff
        /*0950*/ 	.word	0x00000438
        /*0954*/ 	.short	0x0100
        /*0956*/ 	.byte	0x04
	.zero		1


	//   ....[134]....
        /*0958*/ 	.word	0x000012c0
        /*095c*/ 	.word	0x000000ff
        /*0960*/ 	.word	0x00000420
        /*0964*/ 	.short	0x0100
        /*0966*/ 	.byte	0x04
	.zero		1


	//   ....[135]....
        /*0968*/ 	.word	0x000012d0
        /*096c*/ 	.word	0x000000ff
        /*0970*/ 	.word	0x00000440
        /*0974*/ 	.short	0x0100
        /*0976*/ 	.byte	0x04
	.zero		1


	//   ....[136]....
        /*0978*/ 	.word	0x000012e0
        /*097c*/ 	.word	0x000000ff
        /*0980*/ 	.word	0x00000428
        /*0984*/ 	.short	0x0100
        /*0986*/ 	.byte	0x04
	.zero		1


	//   ....[137]....
        /*0988*/ 	.word	0x000012f0
        /*098c*/ 	.word	0x000000ff
        /*0990*/ 	.word	0x00000448
        /*0994*/ 	.short	0x0100
        /*0996*/ 	.byte	0x04
	.zero		1


	//   ....[138]....
        /*0998*/ 	.word	0x000013e0
        /*099c*/ 	.word	0x000000ff
        /*09a0*/ 	.word	0x00000450
        /*09a4*/ 	.short	0x0100
        /*09a6*/ 	.byte	0x04
	.zero		1


	//   ....[139]....
        /*09a8*/ 	.word	0x000013f0
        /*09ac*/ 	.word	0x000000ff
        /*09b0*/ 	.word	0x00000460
        /*09b4*/ 	.short	0x0100
        /*09b6*/ 	.byte	0x04
	.zero		1


	//   ....[140]....
        /*09b8*/ 	.word	0x00001400
        /*09bc*/ 	.word	0x000000ff
        /*09c0*/ 	.word	0x00000458
        /*09c4*/ 	.short	0x0100
        /*09c6*/ 	.byte	0x04
	.zero		1


	//   ....[141]....
        /*09c8*/ 	.word	0x00001410
        /*09cc*/ 	.word	0x000000ff
        /*09d0*/ 	.word	0x00000468
        /*09d4*/ 	.short	0x0100
        /*09d6*/ 	.byte	0x04
	.zero		1


	//   ....[142]....
        /*09d8*/ 	.word	0x00001f70
        /*09dc*/ 	.word	0x00000000
        /*09e0*/ 	.word	0x00000460
        /*09e4*/ 	.short	0x010a
        /*09e6*/ 	.byte	0xff
	.zero		1


	//   ....[143]....
        /*09e8*/ 	.word	0x00001fa0
        /*09ec*/ 	.word	0x00000000
        /*09f0*/ 	.word	0x00000450
        /*09f4*/ 	.short	0x0101
        /*09f6*/ 	.byte	0xff
	.zero		1


	//   ....[144]....
        /*09f8*/ 	.word	0x00002050
        /*09fc*/ 	.word	0x000000ff
        /*0a00*/ 	.word	0x000001e0
        /*0a04*/ 	.short	0x010a
        /*0a06*/ 	.byte	0x06
	.zero		1


	//   ....[145]....
        /*0a08*/ 	.word	0x000020d0
        /*0a0c*/ 	.word	0x000000ff
        /*0a10*/ 	.word	0x000001e0
        /*0a14*/ 	.short	0x010a
        /*0a16*/ 	.byte	0x21
	.zero		1


	//   ....[146]....
        /*0a18*/ 	.word	0x00002260
        /*0a1c*/ 	.word	0x000000ff
        /*0a20*/ 	.word	0x000001e0
        /*0a24*/ 	.short	0x010a
        /*0a26*/ 	.byte	0x06
	.zero		1


	//   ....[147]....
        /*0a28*/ 	.word	0x00002390
        /*0a2c*/ 	.word	0x000000ff
        /*0a30*/ 	.word	0x000003e8
        /*0a34*/ 	.short	0x0101
        /*0a36*/ 	.byte	0x0f
	.zero		1


	//   ....[148]....
        /*0a38*/ 	.word	0x000023b0
        /*0a3c*/ 	.word	0x000000ff
        /*0a40*/ 	.word	0x000001e0
        /*0a44*/ 	.short	0x010a
        /*0a46*/ 	.byte	0x06
	.zero		1


	//   ....[149]....
        /*0a48*/ 	.word	0x00002430
        /*0a4c*/ 	.word	0x000000ff
        /*0a50*/ 	.word	0x000001e0
        /*0a54*/ 	.short	0x010a
        /*0a56*/ 	.byte	0x09
	.zero		1


	//   ....[150]....
        /*0a58*/ 	.word	0x000025c0
        /*0a5c*/ 	.word	0x000000ff
        /*0a60*/ 	.word	0x000001e0
        /*0a64*/ 	.short	0x010a
        /*0a66*/ 	.byte	0x07
	.zero		1


	//   ....[151]....
        /*0a68*/ 	.word	0x00002700
        /*0a6c*/ 	.word	0x00000003
        /*0a70*/ 	.word	0x000003f0
        /*0a74*/ 	.short	0x010a
        /*0a76*/ 	.byte	0xff
	.zero		1


	//   ....[152]....
        /*0a78*/ 	.word	0x00002850
        /*0a7c*/ 	.word	0x00000000
        /*0a80*/ 	.word	0x00000000
        /*0a84*/ 	.short	0x0101
        /*0a86*/ 	.byte	0xff
	.zero		1


	//   ....[153]....
        /*0a88*/ 	.word	0x00002df0
        /*0a8c*/ 	.word	0x000000ff
        /*0a90*/ 	.word	0x00000000
        /*0a94*/ 	.short	0x010a
        /*0a96*/ 	.byte	0x04
	.zero		1


	//   ....[154]....
        /*0a98*/ 	.word	0x00002e80
        /*0a9c*/ 	.word	0x000000ff
        /*0aa0*/ 	.word	0x00000000
        /*0aa4*/ 	.short	0x010a
        /*0aa6*/ 	.byte	0x05
	.zero		1


	//   ....[155]....
        /*0aa8*/ 	.word	0x00002f10
        /*0aac*/ 	.word	0x000000ff
        /*0ab0*/ 	.word	0x00000000
        /*0ab4*/ 	.short	0x010a
        /*0ab6*/ 	.byte	0x05
	.zero		1


	//   ....[156]....
        /*0ab8*/ 	.word	0x00002fa0
        /*0abc*/ 	.word	0x000000ff
        /*0ac0*/ 	.word	0x00000000
        /*0ac4*/ 	.short	0x010a
        /*0ac6*/ 	.byte	0x05
	.zero		1


	//   ....[157]....
        /*0ac8*/ 	.word	0x00003030
        /*0acc*/ 	.word	0x000000ff
        /*0ad0*/ 	.word	0x00000000
        /*0ad4*/ 	.short	0x010a
        /*0ad6*/ 	.byte	0x05
	.zero		1


	//   ....[158]....
        /*0ad8*/ 	.word	0x000030c0
        /*0adc*/ 	.word	0x000000ff
        /*0ae0*/ 	.word	0x00000000
        /*0ae4*/ 	.short	0x010a
        /*0ae6*/ 	.byte	0x05
	.zero		1


	//   ....[159]....
        /*0ae8*/ 	.word	0x00003150
        /*0aec*/ 	.word	0x000000ff
        /*0af0*/ 	.word	0x00000000
        /*0af4*/ 	.short	0x010a
        /*0af6*/ 	.byte	0x05
	.zero		1


	//   ....[160]....
        /*0af8*/ 	.word	0x000031e0
        /*0afc*/ 	.word	0x000000ff
        /*0b00*/ 	.word	0x00000000
        /*0b04*/ 	.short	0x010a
        /*0b06*/ 	.byte	0x05
	.zero		1


	//   ....[161]....
        /*0b08*/ 	.word	0x00003270
        /*0b0c*/ 	.word	0x000000ff
        /*0b10*/ 	.word	0x00000000
        /*0b14*/ 	.short	0x010a
        /*0b16*/ 	.byte	0x05
	.zero		1


	//   ....[162]....
        /*0b18*/ 	.word	0x00003300
        /*0b1c*/ 	.word	0x000000ff
        /*0b20*/ 	.word	0x00000000
        /*0b24*/ 	.short	0x010a
        /*0b26*/ 	.byte	0x05
	.zero		1


	//   ....[163]....
        /*0b28*/ 	.word	0x00003390
        /*0b2c*/ 	.word	0x000000ff
        /*0b30*/ 	.word	0x00000000
        /*0b34*/ 	.short	0x010a
        /*0b36*/ 	.byte	0x05
	.zero		1


	//   ....[164]....
        /*0b38*/ 	.word	0x00003420
        /*0b3c*/ 	.word	0x000000ff
        /*0b40*/ 	.word	0x00000000
        /*0b44*/ 	.short	0x010a
        /*0b46*/ 	.byte	0x05
	.zero		1


	//   ....[165]....
        /*0b48*/ 	.word	0x000034b0
        /*0b4c*/ 	.word	0x000000ff
        /*0b50*/ 	.word	0x00000000
        /*0b54*/ 	.short	0x010a
        /*0b56*/ 	.byte	0x05
	.zero		1


	//   ....[166]....
        /*0b58*/ 	.word	0x00003540
        /*0b5c*/ 	.word	0x000000ff
        /*0b60*/ 	.word	0x00000000
        /*0b64*/ 	.short	0x010a
        /*0b66*/ 	.byte	0x05
	.zero		1


	//   ....[167]....
        /*0b68*/ 	.word	0x000035d0
        /*0b6c*/ 	.word	0x000000ff
        /*0b70*/ 	.word	0x00000000
        /*0b74*/ 	.short	0x010a
        /*0b76*/ 	.byte	0x05
	.zero		1


	//   ....[168]....
        /*0b78*/ 	.word	0x00003660
        /*0b7c*/ 	.word	0x000000ff
        /*0b80*/ 	.word	0x00000000
        /*0b84*/ 	.short	0x010a
        /*0b86*/ 	.byte	0x05
	.zero		1


	//   ....[169]....
        /*0b88*/ 	.word	0x000036f0
        /*0b8c*/ 	.word	0x000000ff
        /*0b90*/ 	.word	0x00000000
        /*0b94*/ 	.short	0x010a
        /*0b96*/ 	.byte	0x05
	.zero		1


	//   ....[170]....
        /*0b98*/ 	.word	0x00003780
        /*0b9c*/ 	.word	0x000000ff
        /*0ba0*/ 	.word	0x00000000
        /*0ba4*/ 	.short	0x010a
        /*0ba6*/ 	.byte	0x05
	.zero		1


	//   ....[171]....
        /*0ba8*/ 	.word	0x00003810
        /*0bac*/ 	.word	0x000000ff
        /*0bb0*/ 	.word	0x00000000
        /*0bb4*/ 	.short	0x010a
        /*0bb6*/ 	.byte	0x05
	.zero		1


	//   ....[172]....
        /*0bb8*/ 	.word	0x000038a0
        /*0bbc*/ 	.word	0x000000ff
        /*0bc0*/ 	.word	0x00000000
        /*0bc4*/ 	.short	0x010a
        /*0bc6*/ 	.byte	0x05
	.zero		1


	//   ....[173]....
        /*0bc8*/ 	.word	0x00003930
        /*0bcc*/ 	.word	0x000000ff
        /*0bd0*/ 	.word	0x00000000
        /*0bd4*/ 	.short	0x010a
        /*0bd6*/ 	.byte	0x05
	.zero		1


	//   ....[174]....
        /*0bd8*/ 	.word	0x000039c0
        /*0bdc*/ 	.word	0x000000ff
        /*0be0*/ 	.word	0x00000000
        /*0be4*/ 	.short	0x010a
        /*0be6*/ 	.byte	0x05
	.zero		1


	//   ....[175]....
        /*0be8*/ 	.word	0x00003a50
        /*0bec*/ 	.word	0x000000ff
        /*0bf0*/ 	.word	0x00000000
        /*0bf4*/ 	.short	0x010a
        /*0bf6*/ 	.byte	0x05
	.zero		1


	//   ....[176]....
        /*0bf8*/ 	.word	0x00003ae0
        /*0bfc*/ 	.word	0x000000ff
        /*0c00*/ 	.word	0x00000000
        /*0c04*/ 	.short	0x010a
        /*0c06*/ 	.byte	0x05
	.zero		1


	//   ....[177]....
        /*0c08*/ 	.word	0x00003b70
        /*0c0c*/ 	.word	0x000000ff
        /*0c10*/ 	.word	0x00000000
        /*0c14*/ 	.short	0x010a
        /*0c16*/ 	.byte	0x05
	.zero		1


	//   ....[178]....
        /*0c18*/ 	.word	0x00003c00
        /*0c1c*/ 	.word	0x000000ff
        /*0c20*/ 	.word	0x00000000
        /*0c24*/ 	.short	0x010a
        /*0c26*/ 	.byte	0x05
	.zero		1


	//   ....[179]....
        /*0c28*/ 	.word	0x00003c90
        /*0c2c*/ 	.word	0x000000ff
        /*0c30*/ 	.word	0x00000000
        /*0c34*/ 	.short	0x010a
        /*0c36*/ 	.byte	0x05
	.zero		1


	//   ....[180]....
        /*0c38*/ 	.word	0x00003d20
        /*0c3c*/ 	.word	0x000000ff
        /*0c40*/ 	.word	0x00000000
        /*0c44*/ 	.short	0x010a
        /*0c46*/ 	.byte	0x05
	.zero		1


	//   ....[181]....
        /*0c48*/ 	.word	0x00003db0
        /*0c4c*/ 	.word	0x000000ff
        /*0c50*/ 	.word	0x00000000
        /*0c54*/ 	.short	0x010a
        /*0c56*/ 	.byte	0x05
	.zero		1


	//   ....[182]....
        /*0c58*/ 	.word	0x00003e40
        /*0c5c*/ 	.word	0x000000ff
        /*0c60*/ 	.word	0x00000000
        /*0c64*/ 	.short	0x010a
        /*0c66*/ 	.byte	0x05
	.zero		1


	//   ....[183]....
        /*0c68*/ 	.word	0x00003ed0
        /*0c6c*/ 	.word	0x000000ff
        /*0c70*/ 	.word	0x00000000
        /*0c74*/ 	.short	0x010a
        /*0c76*/ 	.byte	0x05
	.zero		1


	//   ....[184]....
        /*0c78*/ 	.word	0x00003f60
        /*0c7c*/ 	.word	0x000000ff
        /*0c80*/ 	.word	0x00000000
        /*0c84*/ 	.short	0x010a
        /*0c86*/ 	.byte	0x05
	.zero		1


	//   ....[185]....
        /*0c88*/ 	.word	0x00003ff0
        /*0c8c*/ 	.word	0x000000ff
        /*0c90*/ 	.word	0x00000000
        /*0c94*/ 	.short	0x010a
        /*0c96*/ 	.byte	0x05
	.zero		1


	//   ....[186]....
        /*0c98*/ 	.word	0x00004080
        /*0c9c*/ 	.word	0x000000ff
        /*0ca0*/ 	.word	0x00000000
        /*0ca4*/ 	.short	0x010a
        /*0ca6*/ 	.byte	0x05
	.zero		1


	//   ....[187]....
        /*0ca8*/ 	.word	0x00004110
        /*0cac*/ 	.word	0x000000ff
        /*0cb0*/ 	.word	0x00000000
        /*0cb4*/ 	.short	0x010a
        /*0cb6*/ 	.byte	0x05
	.zero		1


	//   ....[188]....
        /*0cb8*/ 	.word	0x000041a0
        /*0cbc*/ 	.word	0x000000ff
        /*0cc0*/ 	.word	0x00000000
        /*0cc4*/ 	.short	0x010a
        /*0cc6*/ 	.byte	0x05
	.zero		1


	//   ....[189]....
        /*0cc8*/ 	.word	0x00004230
        /*0ccc*/ 	.word	0x000000ff
        /*0cd0*/ 	.word	0x00000000
        /*0cd4*/ 	.short	0x010a
        /*0cd6*/ 	.byte	0x05
	.zero		1


	//   ....[190]....
        /*0cd8*/ 	.word	0x000042c0
        /*0cdc*/ 	.word	0x000000ff
        /*0ce0*/ 	.word	0x00000000
        /*0ce4*/ 	.short	0x010a
        /*0ce6*/ 	.byte	0x05
	.zero		1


	//   ....[191]....
        /*0ce8*/ 	.word	0x00004350
        /*0cec*/ 	.word	0x000000ff
        /*0cf0*/ 	.word	0x00000000
        /*0cf4*/ 	.short	0x010a
        /*0cf6*/ 	.byte	0x05
	.zero		1


	//   ....[192]....
        /*0cf8*/ 	.word	0x000043e0
        /*0cfc*/ 	.word	0x000000ff
        /*0d00*/ 	.word	0x00000000
        /*0d04*/ 	.short	0x010a
        /*0d06*/ 	.byte	0x05
	.zero		1


	//   ....[193]....
        /*0d08*/ 	.word	0x00004470
        /*0d0c*/ 	.word	0x000000ff
        /*0d10*/ 	.word	0x00000000
        /*0d14*/ 	.short	0x010a
        /*0d16*/ 	.byte	0x05
	.zero		1


	//   ....[194]....
        /*0d18*/ 	.word	0x00004500
        /*0d1c*/ 	.word	0x000000ff
        /*0d20*/ 	.word	0x00000000
        /*0d24*/ 	.short	0x010a
        /*0d26*/ 	.byte	0x05
	.zero		1


	//   ....[195]....
        /*0d28*/ 	.word	0x00004590
        /*0d2c*/ 	.word	0x000000ff
        /*0d30*/ 	.word	0x00000000
        /*0d34*/ 	.short	0x010a
        /*0d36*/ 	.byte	0x05
	.zero		1


	//   ....[196]....
        /*0d38*/ 	.word	0x00004620
        /*0d3c*/ 	.word	0x000000ff
        /*0d40*/ 	.word	0x00000000
        /*0d44*/ 	.short	0x010a
        /*0d46*/ 	.byte	0x05
	.zero		1


	//   ....[197]....
        /*0d48*/ 	.word	0x000046b0
        /*0d4c*/ 	.word	0x000000ff
        /*0d50*/ 	.word	0x00000000
        /*0d54*/ 	.short	0x010a
        /*0d56*/ 	.byte	0x05
	.zero		1


	//   ....[198]....
        /*0d58*/ 	.word	0x00004740
        /*0d5c*/ 	.word	0x000000ff
        /*0d60*/ 	.word	0x00000000
        /*0d64*/ 	.short	0x010a
        /*0d66*/ 	.byte	0x05
	.zero		1


	//   ....[199]....
        /*0d68*/ 	.word	0x000047d0
        /*0d6c*/ 	.word	0x000000ff
        /*0d70*/ 	.word	0x00000000
        /*0d74*/ 	.short	0x010a
        /*0d76*/ 	.byte	0x05
	.zero		1


	//   ....[200]....
        /*0d78*/ 	.word	0x00004860
        /*0d7c*/ 	.word	0x000000ff
        /*0d80*/ 	.word	0x00000000
        /*0d84*/ 	.short	0x010a
        /*0d86*/ 	.byte	0x05
	.zero		1


	//   ....[201]....
        /*0d88*/ 	.word	0x000048f0
        /*0d8c*/ 	.word	0x000000ff
        /*0d90*/ 	.word	0x00000000
        /*0d94*/ 	.short	0x010a
        /*0d96*/ 	.byte	0x05
	.zero		1


	//   ....[202]....
        /*0d98*/ 	.word	0x00004980
        /*0d9c*/ 	.word	0x000000ff
        /*0da0*/ 	.word	0x00000000
        /*0da4*/ 	.short	0x010a
        /*0da6*/ 	.byte	0x05
	.zero		1


	//   ....[203]....
        /*0da8*/ 	.word	0x00004a10
        /*0dac*/ 	.word	0x000000ff
        /*0db0*/ 	.word	0x00000000
        /*0db4*/ 	.short	0x010a
        /*0db6*/ 	.byte	0x05
	.zero		1


	//   ....[204]....
        /*0db8*/ 	.word	0x00004aa0
        /*0dbc*/ 	.word	0x000000ff
        /*0dc0*/ 	.word	0x00000000
        /*0dc4*/ 	.short	0x010a
        /*0dc6*/ 	.byte	0x05
	.zero		1


	//   ....[205]....
        /*0dc8*/ 	.word	0x00004b30
        /*0dcc*/ 	.word	0x000000ff
        /*0dd0*/ 	.word	0x00000000
        /*0dd4*/ 	.short	0x010a
        /*0dd6*/ 	.byte	0x05
	.zero		1


	//   ....[206]....
        /*0dd8*/ 	.word	0x00004bc0
        /*0ddc*/ 	.word	0x000000ff
        /*0de0*/ 	.word	0x00000000
        /*0de4*/ 	.short	0x010a
        /*0de6*/ 	.byte	0x05
	.zero		1


	//   ....[207]....
        /*0de8*/ 	.word	0x00004c50
        /*0dec*/ 	.word	0x000000ff
        /*0df0*/ 	.word	0x00000000
        /*0df4*/ 	.short	0x010a
        /*0df6*/ 	.byte	0x05
	.zero		1


	//   ....[208]....
        /*0df8*/ 	.word	0x00004ce0
        /*0dfc*/ 	.word	0x000000ff
        /*0e00*/ 	.word	0x00000000
        /*0e04*/ 	.short	0x010a
        /*0e06*/ 	.byte	0x05
	.zero		1


	//   ....[209]....
        /*0e08*/ 	.word	0x00004d70
        /*0e0c*/ 	.word	0x000000ff
        /*0e10*/ 	.word	0x00000000
        /*0e14*/ 	.short	0x010a
        /*0e16*/ 	.byte	0x05
	.zero		1


	//   ....[210]....
        /*0e18*/ 	.word	0x00004e00
        /*0e1c*/ 	.word	0x000000ff
        /*0e20*/ 	.word	0x00000000
        /*0e24*/ 	.short	0x010a
        /*0e26*/ 	.byte	0x05
	.zero		1


	//   ....[211]....
        /*0e28*/ 	.word	0x00004e90
        /*0e2c*/ 	.word	0x000000ff
        /*0e30*/ 	.word	0x00000000
        /*0e34*/ 	.short	0x010a
        /*0e36*/ 	.byte	0x05
	.zero		1


	//   ....[212]....
        /*0e38*/ 	.word	0x00004f30
        /*0e3c*/ 	.word	0x00000000
        /*0e40*/ 	.word	0x00000000
        /*0e44*/ 	.short	0x010a
        /*0e46*/ 	.byte	0xff
	.zero		1


	//   ....[213]....
        /*0e48*/ 	.word	0x00005050
        /*0e4c*/ 	.word	0x00000002
        /*0e50*/ 	.word	0x00000450
        /*0e54*/ 	.short	0x010a
        /*0e56*/ 	.byte	0xff
	.zero		1


	//   ....[214]....
        /*0e58*/ 	.word	0x000050c0
        /*0e5c*/ 	.word	0x00000002
        /*0e60*/ 	.word	0x00000000
        /*0e64*/ 	.short	0x0101
        /*0e66*/ 	.byte	0xff
	.zero		1


	//   ....[215]....
        /*0e68*/ 	.word	0x000050e0
        /*0e6c*/ 	.word	0x000000ff
        /*0e70*/ 	.word	0x00000400
        /*0e74*/ 	.short	0x010a
        /*0e76*/ 	.byte	0x04
	.zero		1


	//   ....[216]....
        /*0e78*/ 	.word	0x00005200
        /*0e7c*/ 	.word	0x00000002
        /*0e80*/ 	.word	0x000003f0
        /*0e84*/ 	.short	0x010a
        /*0e86*/ 	.byte	0xff
	.zero		1


	//   ....[217]....
        /*0e88*/ 	.word	0x00005300
        /*0e8c*/ 	.word	0x00000002
        /*0e90*/ 	.word	0x00000000
        /*0e94*/ 	.short	0x0101
        /*0e96*/ 	.byte	0xff
	.zero		1


	//   ....[218]....
        /*0e98*/ 	.word	0x00005390
        /*0e9c*/ 	.word	0x000000ff
        /*0ea0*/ 	.word	0x00000400
        /*0ea4*/ 	.short	0x0106
        /*0ea6*/ 	.byte	0x04
	.zero		1


	//   ....[219]....
        /*0ea8*/ 	.word	0x000053b0
        /*0eac*/ 	.word	0x000000ff
        /*0eb0*/ 	.word	0x00000400
        /*0eb4*/ 	.short	0x010a
        /*0eb6*/ 	.byte	0x04
	.zero		1


	//   ....[220]....
        /*0eb8*/ 	.word	0x00005440
        /*0ebc*/ 	.word	0x000000ff
        /*0ec0*/ 	.word	0x00000400
        /*0ec4*/ 	.short	0x0106
        /*0ec6*/ 	.byte	0x06
	.zero		1


	//   ....[221]....
        /*0ec8*/ 	.word	0x00005480
        /*0ecc*/ 	.word	0x00000000
        /*0ed0*/ 	.word	0x00000400
        /*0ed4*/ 	.short	0x010a
        /*0ed6*/ 	.byte	0xff
	.zero		1


	//   ....[222]....
        /*0ed8*/ 	.word	0x00005970
        /*0edc*/ 	.word	0x00000000
        /*0ee0*/ 	.word	0x000003f0
        /*0ee4*/ 	.short	0x010a
        /*0ee6*/ 	.byte	0xff
	.zero		1


	//   ....[223]....
        /*0ee8*/ 	.word	0x00005a70
        /*0eec*/ 	.word	0x00000003
        /*0ef0*/ 	.word	0x00000000
        /*0ef4*/ 	.short	0x0101
        /*0ef6*/ 	.byte	0xff
	.zero		1


	//   ....[224]....
        /*0ef8*/ 	.word	0x00005a80
        /*0efc*/ 	.word	0x000000ff
        /*0f00*/ 	.word	0x00000000
        /*0f04*/ 	.short	0x010a
        /*0f06*/ 	.byte	0x05
	.zero		1


	//   ....[225]....
        /*0f08*/ 	.word	0x00005aa0
        /*0f0c*/ 	.word	0x000000ff
        /*0f10*/ 	.word	0x00000430
        /*0f14*/ 	.short	0x010a
        /*0f16*/ 	.byte	0x13
	.zero		1


	//   ....[226]....
        /*0f18*/ 	.word	0x00005bd0
        /*0f1c*/ 	.word	0x000000ff
        /*0f20*/ 	.word	0x00000000
        /*0f24*/ 	.short	0x010a
        /*0f26*/ 	.byte	0x07
	.zero		1


	//   ....[227]....
        /*0f28*/ 	.word	0x00005ce0
        /*0f2c*/ 	.word	0x000000ff
        /*0f30*/ 	.word	0x00000000
        /*0f34*/ 	.short	0x010a
        /*0f36*/ 	.byte	0x0a
	.zero		1


	//   ....[228]....
        /*0f38*/ 	.word	0x00005eb0
        /*0f3c*/ 	.word	0x000000ff
        /*0f40*/ 	.word	0x00000000
        /*0f44*/ 	.short	0x010a
        /*0f46*/ 	.byte	0x04
	.zero		1


	//   ....[229]....
        /*0f48*/ 	.word	0x00005f40
        /*0f4c*/ 	.word	0x000000ff
        /*0f50*/ 	.word	0x00000000
        /*0f54*/ 	.short	0x010a
        /*0f56*/ 	.byte	0x05
	.zero		1


	//   ....[230]....
        /*0f58*/ 	.word	0x00005fd0
        /*0f5c*/ 	.word	0x000000ff
        /*0f60*/ 	.word	0x00000000
        /*0f64*/ 	.short	0x010a
        /*0f66*/ 	.byte	0x05
	.zero		1


	//   ....[231]....
        /*0f68*/ 	.word	0x00006060
        /*0f6c*/ 	.word	0x000000ff
        /*0f70*/ 	.word	0x00000000
        /*0f74*/ 	.short	0x010a
        /*0f76*/ 	.byte	0x04
	.zero		1


	//   ....[232]....
        /*0f78*/ 	.word	0x00006540
        /*0f7c*/ 	.word	0x00000003
        /*0f80*/ 	.word	0x000003f0
        /*0f84*/ 	.short	0x010a
        /*0f86*/ 	.byte	0xff
	.zero		1


	//   ....[233]....
        /*0f88*/ 	.word	0x000066b0
        /*0f8c*/ 	.word	0x00000000
        /*0f90*/ 	.word	0x00000000
        /*0f94*/ 	.short	0x0101
        /*0f96*/ 	.byte	0xff
	.zero		1


	//   ....[234]....
        /*0f98*/ 	.word	0x00006b60
        /*0f9c*/ 	.word	0x000000ff
        /*0fa0*/ 	.word	0x000003e8
        /*0fa4*/ 	.short	0x010a
        /*0fa6*/ 	.byte	0x06
	.zero		1


	//   ....[235]....
        /*0fa8*/ 	.word	0x00006d30
        /*0fac*/ 	.word	0x000000ff
        /*0fb0*/ 	.word	0x000003d0
        /*0fb4*/ 	.short	0x010a
        /*0fb6*/ 	.byte	0x05
	.zero		1


	//   ....[236]....
        /*0fb8*/ 	.word	0x00007060
        /*0fbc*/ 	.word	0x000000ff
        /*0fc0*/ 	.word	0x000003c0
        /*0fc4*/ 	.short	0x010b
        /*0fc6*/ 	.byte	0x05
	.zero		1


	//   ....[237]....
        /*0fc8*/ 	.word	0x00007070
        /*0fcc*/ 	.word	0x000000ff
        /*0fd0*/ 	.word	0x00000000
        /*0fd4*/ 	.short	0x0101
        /*0fd6*/ 	.byte	0x04
	.zero		1


	//   ....[238]....
        /*0fd8*/ 	.word	0x000070c0
        /*0fdc*/ 	.word	0x000000ff
        /*0fe0*/ 	.word	0x00000000
        /*0fe4*/ 	.short	0x010a
        /*0fe6*/ 	.byte	0x04
	.zero		1


	//   ....[239]....
        /*0fe8*/ 	.word	0x00007160
        /*0fec*/ 	.word	0x00000000
        /*0ff0*/ 	.word	0x00000000
        /*0ff4*/ 	.short	0x010a
        /*0ff6*/ 	.byte	0xff
	.zero		1


	//   ....[240]....
        /*0ff8*/ 	.word	0x00007470
        /*0ffc*/ 	.word	0x00000008
        /*1000*/ 	.word	0x000003f0
        /*1004*/ 	.short	0x010a
        /*1006*/ 	.byte	0xff
	.zero		1


	//   ....[241]....
        /*1008*/ 	.word	0x000075f0
        /*100c*/ 	.word	0x00000000
        /*1010*/ 	.word	0x00000000
        /*1014*/ 	.short	0x0101
        /*1016*/ 	.byte	0xff
	.zero		1


	//   ....[242]....
        /*1018*/ 	.word	0x00008030
        /*101c*/ 	.word	0x00000000
        /*1020*/ 	.word	0x000003c0
        /*1024*/ 	.short	0x010a
        /*1026*/ 	.byte	0xff
	.zero		1


	//   ....[243]....
        /*1028*/ 	.word	0x00008050
        /*102c*/ 	.word	0x00000011
        /*1030*/ 	.word	0x00000410
        /*1034*/ 	.short	0x010a
        /*1036*/ 	.byte	0xff
	.zero		1


	//   ....[244]....
        /*1038*/ 	.word	0x00008160
        /*103c*/ 	.word	0x00000000
        /*1040*/ 	.word	0x000003c0
        /*1044*/ 	.short	0x010a
        /*1046*/ 	.byte	0xff
	.zero		1


	//   ....[245]....
        /*1048*/ 	.word	0x00008300
        /*104c*/ 	.word	0x00000011
        /*1050*/ 	.word	0x00000410
        /*1054*/ 	.short	0x010a
        /*1056*/ 	.byte	0xff
	.zero		1


	//   ....[246]....
        /*1058*/ 	.word	0x00008ca0
        /*105c*/ 	.word	0x000000ff
        /*1060*/ 	.word	0x00000000
        /*1064*/ 	.short	0x0101
        /*1066*/ 	.byte	0x04
	.zero		1


	//   ....[247]....
        /*1068*/ 	.word	0x00009030
        /*106c*/ 	.word	0x00000000
        /*1070*/ 	.word	0x00000000
        /*1074*/ 	.short	0x0101
        /*1076*/ 	.byte	0xff
	.zero		1


	//   ....[248]....
        /*1078*/ 	.word	0x000092d0
        /*107c*/ 	.word	0x00000000
        /*1080*/ 	.word	0x00000460
        /*1084*/ 	.short	0x010a
        /*1086*/ 	.byte	0xff
	.zero		1


	//   ....[249]....
        /*1088*/ 	.word	0x00009330
        /*108c*/ 	.word	0x00000000
        /*1090*/ 	.word	0x000001e0
        /*1094*/ 	.short	0x010a
        /*1096*/ 	.byte	0xff
	.zero		1


	//   ....[250]....
        /*1098*/ 	.word	0x00009390
        /*109c*/ 	.word	0x00000000
        /*10a0*/ 	.word	0x000001e0
        /*10a4*/ 	.short	0x010a
        /*10a6*/ 	.byte	0xff
	.zero		1


	//   ....[251]....
        /*10a8*/ 	.word	0x000093e0
        /*10ac*/ 	.word	0x00000003
        /*10b0*/ 	.word	0x000003f0
        /*10b4*/ 	.short	0x010a
        /*10b6*/ 	.byte	0xff
	.zero		1


	//   ....[252]....
        /*10b8*/ 	.word	0x00009440
        /*10bc*/ 	.word	0x00000000
        /*10c0*/ 	.word	0x00000000
        /*10c4*/ 	.short	0x010a
        /*10c6*/ 	.byte	0xff
	.zero		1


	//   ....[253]....
        /*10c8*/ 	.word	0x000094a0
        /*10cc*/ 	.word	0x00000000
        /*10d0*/ 	.word	0x00000000
        /*10d4*/ 	.short	0x010a
        /*10d6*/ 	.byte	0xff
	.zero		1


	//   ....[254]....
        /*10d8*/ 	.word	0x00009500
        /*10dc*/ 	.word	0x00000000
        /*10e0*/ 	.word	0x00000000
        /*10e4*/ 	.short	0x010a
        /*10e6*/ 	.byte	0xff
	.zero		1


	//   ....[255]....
        /*10e8*/ 	.word	0x00009560
        /*10ec*/ 	.word	0x00000000
        /*10f0*/ 	.word	0x00000000
        /*10f4*/ 	.short	0x010a
        /*10f6*/ 	.byte	0xff
	.zero		1


	//   ....[0]....
        /*10f8*/ 	.word	0x000095c0
        /*10fc*/ 	.word	0x00000000
        /*1100*/ 	.word	0x00000000
        /*1104*/ 	.short	0x010a
        /*1106*/ 	.byte	0xff
	.zero		1


	//   ....[1]....
        /*1108*/ 	.word	0x00009620
        /*110c*/ 	.word	0x00000000
        /*1110*/ 	.word	0x00000000
        /*1114*/ 	.short	0x010a
        /*1116*/ 	.byte	0xff
	.zero		1


	//   ....[2]....
        /*1118*/ 	.word	0x00009680
        /*111c*/ 	.word	0x00000000
        /*1120*/ 	.word	0x00000000
        /*1124*/ 	.short	0x010a
        /*1126*/ 	.byte	0xff
	.zero		1


	//   ....[3]....
        /*1128*/ 	.word	0x000096e0
        /*112c*/ 	.word	0x00000000
        /*1130*/ 	.word	0x00000000
        /*1134*/ 	.short	0x010a
        /*1136*/ 	.byte	0xff
	.zero		1


	//   ....[4]....
        /*1138*/ 	.word	0x00009740
        /*113c*/ 	.word	0x00000000
        /*1140*/ 	.word	0x00000000
        /*1144*/ 	.short	0x010a
        /*1146*/ 	.byte	0xff
	.zero		1


	//   ....[5]....
        /*1148*/ 	.word	0x000097a0
        /*114c*/ 	.word	0x00000000
        /*1150*/ 	.word	0x00000000
        /*1154*/ 	.short	0x010a
        /*1156*/ 	.byte	0xff
	.zero		1


	//   ....[6]....
        /*1158*/ 	.word	0x00009800
        /*115c*/ 	.word	0x00000000
        /*1160*/ 	.word	0x00000000
        /*1164*/ 	.short	0x010a
        /*1166*/ 	.byte	0xff
	.zero		1


	//   ....[7]....
        /*1168*/ 	.word	0x00009860
        /*116c*/ 	.word	0x00000000
        /*1170*/ 	.word	0x00000000
        /*1174*/ 	.short	0x010a
        /*1176*/ 	.byte	0xff
	.zero		1


	//   ....[8]....
        /*1178*/ 	.word	0x000098c0
        /*117c*/ 	.word	0x00000000
        /*1180*/ 	.word	0x00000000
        /*1184*/ 	.short	0x010a
        /*1186*/ 	.byte	0xff
	.zero		1


	//   ....[9]....
        /*1188*/ 	.word	0x00009920
        /*118c*/ 	.word	0x00000000
        /*1190*/ 	.word	0x00000000
        /*1194*/ 	.short	0x010a
        /*1196*/ 	.byte	0xff
	.zero		1


	//   ....[10]....
        /*1198*/ 	.word	0x00009980
        /*119c*/ 	.word	0x00000000
        /*11a0*/ 	.word	0x00000000
        /*11a4*/ 	.short	0x010a
        /*11a6*/ 	.byte	0xff
	.zero		1


	//   ....[11]....
        /*11a8*/ 	.word	0x000099e0
        /*11ac*/ 	.word	0x00000000
        /*11b0*/ 	.word	0x00000000
        /*11b4*/ 	.short	0x010a
        /*11b6*/ 	.byte	0xff
	.zero		1


	//   ....[12]....
        /*11b8*/ 	.word	0x00009a40
        /*11bc*/ 	.word	0x00000000
        /*11c0*/ 	.word	0x00000000
        /*11c4*/ 	.short	0x010a
        /*11c6*/ 	.byte	0xff
	.zero		1


	//   ....[13]....
        /*11c8*/ 	.word	0x00009aa0
        /*11cc*/ 	.word	0x00000000
        /*11d0*/ 	.word	0x00000000
        /*11d4*/ 	.short	0x010a
        /*11d6*/ 	.byte	0xff
	.zero		1


	//   ....[14]....
        /*11d8*/ 	.word	0x00009b00
        /*11dc*/ 	.word	0x00000000
        /*11e0*/ 	.word	0x00000000
        /*11e4*/ 	.short	0x010a
        /*11e6*/ 	.byte	0xff
	.zero		1


	//   ....[15]....
        /*11e8*/ 	.word	0x00009b60
        /*11ec*/ 	.word	0x00000000
        /*11f0*/ 	.word	0x00000000
        /*11f4*/ 	.short	0x010a
        /*11f6*/ 	.byte	0xff
	.zero		1


	//   ....[16]....
        /*11f8*/ 	.word	0x00009bc0
        /*11fc*/ 	.word	0x00000000
        /*1200*/ 	.word	0x00000000
        /*1204*/ 	.short	0x010a
        /*1206*/ 	.byte	0xff
	.zero		1


	//   ....[17]....
        /*1208*/ 	.word	0x00009c20
        /*120c*/ 	.word	0x00000000
        /*1210*/ 	.word	0x00000000
        /*1214*/ 	.short	0x010a
        /*1216*/ 	.byte	0xff
	.zero		1


	//   ....[18]....
        /*1218*/ 	.word	0x00009c80
        /*121c*/ 	.word	0x00000000
        /*1220*/ 	.word	0x00000000
        /*1224*/ 	.short	0x010a
        /*1226*/ 	.byte	0xff
	.zero		1


	//   ....[19]....
        /*1228*/ 	.word	0x00009ce0
        /*122c*/ 	.word	0x00000000
        /*1230*/ 	.word	0x00000000
        /*1234*/ 	.short	0x010a
        /*1236*/ 	.byte	0xff
	.zero		1


	//   ....[20]....
        /*1238*/ 	.word	0x00009d40
        /*123c*/ 	.word	0x00000000
        /*1240*/ 	.word	0x00000000
        /*1244*/ 	.short	0x010a
        /*1246*/ 	.byte	0xff
	.zero		1


	//   ....[21]....
        /*1248*/ 	.word	0x00009da0
        /*124c*/ 	.word	0x00000000
        /*1250*/ 	.word	0x00000000
        /*1254*/ 	.short	0x010a
        /*1256*/ 	.byte	0xff
	.zero		1


	//   ....[22]....
        /*1258*/ 	.word	0x00009e00
        /*125c*/ 	.word	0x00000000
        /*1260*/ 	.word	0x00000000
        /*1264*/ 	.short	0x010a
        /*1266*/ 	.byte	0xff
	.zero		1


	//   ....[23]....
        /*1268*/ 	.word	0x00009e60
        /*126c*/ 	.word	0x00000000
        /*1270*/ 	.word	0x00000000
        /*1274*/ 	.short	0x010a
        /*1276*/ 	.byte	0xff
	.zero		1


	//   ....[24]....
        /*1278*/ 	.word	0x00009ec0
        /*127c*/ 	.word	0x00000000
        /*1280*/ 	.word	0x00000000
        /*1284*/ 	.short	0x010a
        /*1286*/ 	.byte	0xff
	.zero		1


	//   ....[25]....
        /*1288*/ 	.word	0x00009f20
        /*128c*/ 	.word	0x00000000
        /*1290*/ 	.word	0x00000000
        /*1294*/ 	.short	0x010a
        /*1296*/ 	.byte	0xff
	.zero		1


	//   ....[26]....
        /*1298*/ 	.word	0x00009f80
        /*129c*/ 	.word	0x00000000
        /*12a0*/ 	.word	0x00000000
        /*12a4*/ 	.short	0x010a
        /*12a6*/ 	.byte	0xff
	.zero		1


	//   ....[27]....
        /*12a8*/ 	.word	0x00009fe0
        /*12ac*/ 	.word	0x00000000
        /*12b0*/ 	.word	0x00000000
        /*12b4*/ 	.short	0x010a
        /*12b6*/ 	.byte	0xff
	.zero		1


	//   ....[28]....
        /*12b8*/ 	.word	0x0000a040
        /*12bc*/ 	.word	0x00000000
        /*12c0*/ 	.word	0x00000000
        /*12c4*/ 	.short	0x010a
        /*12c6*/ 	.byte	0xff
	.zero		1


	//   ....[29]....
        /*12c8*/ 	.word	0x0000a0a0
        /*12cc*/ 	.word	0x00000000
        /*12d0*/ 	.word	0x00000000
        /*12d4*/ 	.short	0x010a
        /*12d6*/ 	.byte	0xff
	.zero		1


	//   ....[30]....
        /*12d8*/ 	.word	0x0000a100
        /*12dc*/ 	.word	0x00000000
        /*12e0*/ 	.word	0x00000000
        /*12e4*/ 	.short	0x010a
        /*12e6*/ 	.byte	0xff
	.zero		1


	//   ....[31]....
        /*12e8*/ 	.word	0x0000a160
        /*12ec*/ 	.word	0x00000000
        /*12f0*/ 	.word	0x00000000
        /*12f4*/ 	.short	0x010a
        /*12f6*/ 	.byte	0xff
	.zero		1


	//   ....[32]....
        /*12f8*/ 	.word	0x0000a1c0
        /*12fc*/ 	.word	0x00000000
        /*1300*/ 	.word	0x00000000
        /*1304*/ 	.short	0x010a
        /*1306*/ 	.byte	0xff
	.zero		1


	//   ....[33]....
        /*1308*/ 	.word	0x0000a220
        /*130c*/ 	.word	0x00000000
        /*1310*/ 	.word	0x00000000
        /*1314*/ 	.short	0x010a
        /*1316*/ 	.byte	0xff
	.zero		1


	//   ....[34]....
        /*1318*/ 	.word	0x0000a280
        /*131c*/ 	.word	0x00000000
        /*1320*/ 	.word	0x00000000
        /*1324*/ 	.short	0x010a
        /*1326*/ 	.byte	0xff
	.zero		1


	//   ....[35]....
        /*1328*/ 	.word	0x0000a2e0
        /*132c*/ 	.word	0x00000000
        /*1330*/ 	.word	0x00000000
        /*1334*/ 	.short	0x010a
        /*1336*/ 	.byte	0xff
	.zero		1


	//   ....[36]....
        /*1338*/ 	.word	0x0000a340
        /*133c*/ 	.word	0x00000000
        /*1340*/ 	.word	0x00000000
        /*1344*/ 	.short	0x010a
        /*1346*/ 	.byte	0xff
	.zero		1


	//   ....[37]....
        /*1348*/ 	.word	0x0000a3a0
        /*134c*/ 	.word	0x00000000
        /*1350*/ 	.word	0x00000000
        /*1354*/ 	.short	0x010a
        /*1356*/ 	.byte	0xff
	.zero		1


	//   ....[38]....
        /*1358*/ 	.word	0x0000a400
        /*135c*/ 	.word	0x00000000
        /*1360*/ 	.word	0x00000000
        /*1364*/ 	.short	0x010a
        /*1366*/ 	.byte	0xff
	.zero		1


	//   ....[39]....
        /*1368*/ 	.word	0x0000a460
        /*136c*/ 	.word	0x00000000
        /*1370*/ 	.word	0x00000000
        /*1374*/ 	.short	0x010a
        /*1376*/ 	.byte	0xff
	.zero		1


	//   ....[40]....
        /*1378*/ 	.word	0x0000a4c0
        /*137c*/ 	.word	0x00000000
        /*1380*/ 	.word	0x00000000
        /*1384*/ 	.short	0x010a
        /*1386*/ 	.byte	0xff
	.zero		1


	//   ....[41]....
        /*1388*/ 	.word	0x0000a520
        /*138c*/ 	.word	0x00000000
        /*1390*/ 	.word	0x00000000
        /*1394*/ 	.short	0x010a
        /*1396*/ 	.byte	0xff
	.zero		1


	//   ....[42]....
        /*1398*/ 	.word	0x0000a580
        /*139c*/ 	.word	0x00000000
        /*13a0*/ 	.word	0x00000000
        /*13a4*/ 	.short	0x010a
        /*13a6*/ 	.byte	0xff
	.zero		1


	//   ....[43]....
        /*13a8*/ 	.word	0x0000a5e0
        /*13ac*/ 	.word	0x00000000
        /*13b0*/ 	.word	0x00000000
        /*13b4*/ 	.short	0x010a
        /*13b6*/ 	.byte	0xff
	.zero		1


	//   ....[44]....
        /*13b8*/ 	.word	0x0000a640
        /*13bc*/ 	.word	0x00000000
        /*13c0*/ 	.word	0x00000000
        /*13c4*/ 	.short	0x010a
        /*13c6*/ 	.byte	0xff
	.zero		1


	//   ....[45]....
        /*13c8*/ 	.word	0x0000a6a0
        /*13cc*/ 	.word	0x00000000
        /*13d0*/ 	.word	0x00000000
        /*13d4*/ 	.short	0x010a
        /*13d6*/ 	.byte	0xff
	.zero		1


	//   ....[46]....
        /*13d8*/ 	.word	0x0000a700
        /*13dc*/ 	.word	0x00000000
        /*13e0*/ 	.word	0x00000000
        /*13e4*/ 	.short	0x010a
        /*13e6*/ 	.byte	0xff
	.zero		1


	//   ....[47]....
        /*13e8*/ 	.word	0x0000a760
        /*13ec*/ 	.word	0x00000000
        /*13f0*/ 	.word	0x00000000
        /*13f4*/ 	.short	0x010a
        /*13f6*/ 	.byte	0xff
	.zero		1


	//   ....[48]....
        /*13f8*/ 	.word	0x0000a7c0
        /*13fc*/ 	.word	0x00000000
        /*1400*/ 	.word	0x00000000
        /*1404*/ 	.short	0x010a
        /*1406*/ 	.byte	0xff
	.zero		1


	//   ....[49]....
        /*1408*/ 	.word	0x0000a820
        /*140c*/ 	.word	0x00000000
        /*1410*/ 	.word	0x00000000
        /*1414*/ 	.short	0x010a
        /*1416*/ 	.byte	0xff
	.zero		1


	//   ....[50]....
        /*1418*/ 	.word	0x0000a880
        /*141c*/ 	.word	0x00000000
        /*1420*/ 	.word	0x00000000
        /*1424*/ 	.short	0x010a
        /*1426*/ 	.byte	0xff
	.zero		1


	//   ....[51]....
        /*1428*/ 	.word	0x0000a8e0
        /*142c*/ 	.word	0x00000000
        /*1430*/ 	.word	0x00000000
        /*1434*/ 	.short	0x010a
        /*1436*/ 	.byte	0xff
	.zero		1


	//   ....[52]....
        /*1438*/ 	.word	0x0000a940
        /*143c*/ 	.word	0x00000000
        /*1440*/ 	.word	0x00000000
        /*1444*/ 	.short	0x010a
        /*1446*/ 	.byte	0xff
	.zero		1


	//   ....[53]....
        /*1448*/ 	.word	0x0000a9a0
        /*144c*/ 	.word	0x00000000
        /*1450*/ 	.word	0x00000000
        /*1454*/ 	.short	0x010a
        /*1456*/ 	.byte	0xff
	.zero		1


	//   ....[54]....
        /*1458*/ 	.word	0x0000aa00
        /*145c*/ 	.word	0x00000000
        /*1460*/ 	.word	0x00000000
        /*1464*/ 	.short	0x010a
        /*1466*/ 	.byte	0xff
	.zero		1


	//   ....[55]....
        /*1468*/ 	.word	0x0000aa50
        /*146c*/ 	.word	0x00000002
        /*1470*/ 	.word	0x00000450
        /*1474*/ 	.short	0x010a
        /*1476*/ 	.byte	0xff
	.zero		1


	//   ....[56]....
        /*1478*/ 	.word	0x0000aab0
        /*147c*/ 	.word	0x00000002
        /*1480*/ 	.word	0x00000400
        /*1484*/ 	.short	0x010a
        /*1486*/ 	.byte	0xff
	.zero		1


	//   ....[57]....
        /*1488*/ 	.word	0x0000ab00
        /*148c*/ 	.word	0x00000002
        /*1490*/ 	.word	0x000003f0
        /*1494*/ 	.short	0x010a
        /*1496*/ 	.byte	0xff
	.zero		1


	//   ....[58]....
        /*1498*/ 	.word	0x0000ab60
        /*149c*/ 	.word	0x00000000
        /*14a0*/ 	.word	0x00000400
        /*14a4*/ 	.short	0x010a
        /*14a6*/ 	.byte	0xff
	.zero		1


	//   ....[59]....
        /*14a8*/ 	.word	0x0000abb0
        /*14ac*/ 	.word	0x00000000
        /*14b0*/ 	.word	0x000003f0
        /*14b4*/ 	.short	0x010a
        /*14b6*/ 	.byte	0xff
	.zero		1


	//   ....[60]....
        /*14b8*/ 	.word	0x0000ac10
        /*14bc*/ 	.word	0x00000002
        /*14c0*/ 	.word	0x00000430
        /*14c4*/ 	.short	0x010a
        /*14c6*/ 	.byte	0xff
	.zero		1


	//   ....[61]....
        /*14c8*/ 	.word	0x0000ac70
        /*14cc*/ 	.word	0x00000000
        /*14d0*/ 	.word	0x00000000
        /*14d4*/ 	.short	0x010a
        /*14d6*/ 	.byte	0xff
	.zero		1


	//   ....[62]....
        /*14d8*/ 	.word	0x0000acd0
        /*14dc*/ 	.word	0x00000000
        /*14e0*/ 	.word	0x00000000
        /*14e4*/ 	.short	0x010a
        /*14e6*/ 	.byte	0xff
	.zero		1


	//   ....[63]....
        /*14e8*/ 	.word	0x0000ad30
        /*14ec*/ 	.word	0x00000000
        /*14f0*/ 	.word	0x00000000
        /*14f4*/ 	.short	0x010a
        /*14f6*/ 	.byte	0xff
	.zero		1


	//   ....[64]....
        /*14f8*/ 	.word	0x0000ad90
        /*14fc*/ 	.word	0x00000000
        /*1500*/ 	.word	0x00000000
        /*1504*/ 	.short	0x010a
        /*1506*/ 	.byte	0xff
	.zero		1


	//   ....[65]....
        /*1508*/ 	.word	0x0000adf0
        /*150c*/ 	.word	0x00000000
        /*1510*/ 	.word	0x00000000
        /*1514*/ 	.short	0x010a
        /*1516*/ 	.byte	0xff
	.zero		1


	//   ....[66]....
        /*1518*/ 	.word	0x0000ae40
        /*151c*/ 	.word	0x00000003
        /*1520*/ 	.word	0x000003f0
        /*1524*/ 	.short	0x010a
        /*1526*/ 	.byte	0xff
	.zero		1


	//   ....[67]....
        /*1528*/ 	.word	0x0000aea0
        /*152c*/ 	.word	0x00000000
        /*1530*/ 	.word	0x000003e8
        /*1534*/ 	.short	0x010a
        /*1536*/ 	.byte	0xff
	.zero		1


	//   ....[68]....
        /*1538*/ 	.word	0x0000af00
        /*153c*/ 	.word	0x00000002
        /*1540*/ 	.word	0x000003d0
        /*1544*/ 	.short	0x010a
        /*1546*/ 	.byte	0xff
	.zero		1


	//   ....[69]....
        /*1548*/ 	.word	0x0000af60
        /*154c*/ 	.word	0x00000000
        /*1550*/ 	.word	0x00000000
        /*1554*/ 	.short	0x010a
        /*1556*/ 	.byte	0xff
	.zero		1


	//   ....[70]....
        /*1558*/ 	.word	0x0000afb0
        /*155c*/ 	.word	0x00000008
        /*1560*/ 	.word	0x000003f0
        /*1564*/ 	.short	0x010a
        /*1566*/ 	.byte	0xff
	.zero		1


	//   ....[71]....
        /*1568*/ 	.word	0x0000b000
        /*156c*/ 	.word	0x00000000
        /*1570*/ 	.word	0x000003c0
        /*1574*/ 	.short	0x010a
        /*1576*/ 	.byte	0xff
	.zero		1


	//   ....[72]....
        /*1578*/ 	.word	0x0000b050
        /*157c*/ 	.word	0x00000011
        /*1580*/ 	.word	0x00000410
        /*1584*/ 	.short	0x010a
        /*1586*/ 	.byte	0xff
	.zero		1


	//----- nvinfo : EIATTR_NUM_MBARRIERS
	.align		4
.L_47:
        /*1588*/ 	.byte	0x03, 0x38
        /*158a*/ 	.short	0x008e


	//----- nvinfo : EIATTR_EXIT_INSTR_OFFSETS
	.align		4
        /*158c*/ 	.byte	0x04, 0x1c
        /*158e*/ 	.short	(.L_49 - .L_48)


	//   ....[0]....
.L_48:
        /*1590*/ 	.word	0x00004f60


	//   ....[1]....
        /*1594*/ 	.word	0x00005450


	//   ....[2]....
        /*1598*/ 	.word	0x000054b0


	//   ....[3]....
        /*159c*/ 	.word	0x000062c0


	//   ....[4]....
        /*15a0*/ 	.word	0x00007190


	//   ....[5]....
        /*15a4*/ 	.word	0x000071d0


	//   ....[6]....
        /*15a8*/ 	.word	0x000091e0


	//   ....[7]....
        /*15ac*/ 	.word	0x00009260


	//   ....[8]....
        /*15b0*/ 	.word	0x00009290


	//   ....[9]....
        /*15b4*/ 	.word	0x000092c0


	//----- nvinfo : EIATTR_MAX_THREADS
	.align		4
.L_49:
        /*15b8*/ 	.byte	0x04, 0x05
        /*15ba*/ 	.short	(.L_51 - .L_50)
.L_50:
        /*15bc*/ 	.word	0x00000100
        /*15c0*/ 	.word	0x00000001
        /*15c4*/ 	.word	0x00000001


	//----- nvinfo : EIATTR_CRS_STACK_SIZE
	.align		4
.L_51:
        /*15c8*/ 	.byte	0x04, 0x1e
        /*15ca*/ 	.short	(.L_53 - .L_52)
.L_52:
        /*15cc*/ 	.word	0x00000000


	//----- nvinfo : EIATTR_CBANK_PARAM_SIZE
	.align		4
.L_53:
        /*15d0*/ 	.byte	0x03, 0x19
        /*15d2*/ 	.short	0x0800


	//----- nvinfo : EIATTR_PARAM_CBANK
	.align		4
        /*15d4*/ 	.byte	0x04, 0x0a
        /*15d6*/ 	.short	(.L_55 - .L_54)
	.align		4
.L_54:
        /*15d8*/ 	.word	index@(.nv.constant0._ZN7cutlass13device_kernelINS_4gemm6kernel13GemmUniversalIN4cute5tupleIJiiiiEEENS1_10collective13CollectiveMmaINS1_35MainloopSm100TmaUmmaWarpSpecializedILi60ELi2ELi4ENS5_IJNS4_1CILi2EEENSA_ILi1EEESC_EEEEENS5_IJNSA_ILi64EEENSA_ILi48EEENSA_ILi16EEEEEENS_10bfloat16_tENS5_IJlSC_lEEESJ_SK_NS4_8TiledMMAINS4_8MMA_AtomIJNS4_20SM100_MMA_F16BF16_SSISJ_SJ_fLi64ELi48ELNS4_4UMMA5MajorE0ELSP_0ELNSO_7ScaleInE0ELSQ_0EEEEEENS4_6LayoutINS5_IJSC_SC_SC_EEENS5_IJNSA_ILi0EEESV_SV_EEEEENS5_IJNS4_10UnderscoreESY_SY_EEEEENS4_13SM90_TMA_LOADENS4_14ComposedLayoutINS4_7SwizzleILi1ELi4ELi3EEENS4_18smem_ptr_flag_bitsILi16EEENST_INS5_IJNSA_ILi8EEESH_EEENS5_IJSH_SC_EEEEEEEvNS4_8identityENS4_23SM90_TMA_LOAD_MULTICASTES1B_vS1C_EENS_8epilogue10collective18CollectiveEpilogueINS1F_23Sm100TmaWarpSpecializedILi2ELi1ELi24ELb1ELb0EEEJSI_NS5_IJNST_ISF_SC_EENST_ISG_SC_EEEEESJ_SK_SJ_SK_NS1F_6fusion15FusionCallbacksIS1J_NS1N_17LinearCombinationISJ_fSJ_fLNS_15FloatRoundStyleE2EEESI_S1M_JEEENS4_5SM1004TMEM4LOAD26SM100_TMEM_LOAD_16dp256b2xES11_S1B_NS4_17SM75_U32x4_LDSM_NENS4_14SM90_TMA_STOREES1B_NS4_17SM90_U32x4_STSM_NENS4_39AutoVectorizingCopyWithAssumedAlignmentILi128EEEEEEvvEEEEvNT_6ParamsE)
        /*15dc*/ 	.short	0x0380
        /*15de*/ 	.short	0x0800


	//----- nvinfo : EIATTR_SW_WAR
	.align		4
.L_55:
        /*15e0*/ 	.byte	0x04, 0x36
        /*15e2*/ 	.short	(.L_57 - .L_56)
.L_56:
        /*15e4*/ 	.word	0x00000008
.L_57:


//--------------------- .nv.callgraph             --------------------------
	.section	.nv.callgraph,"",@"SHT_CUDA_CALLGRAPH"
	.align	4
	.sectionentsize	8
	.align		4
        /*0000*/ 	.word	0x00000000
	.align		4
        /*0004*/ 	.word	0xffffffff
	.align		4
        /*0008*/ 	.word	index@(_ZN7cutlass13device_kernelINS_4gemm6kernel13GemmUniversalIN4cute5tupleIJiiiiEEENS1_10collective13CollectiveMmaINS1_35MainloopSm100TmaUmmaWarpSpecializedILi60ELi2ELi4ENS5_IJNS4_1CILi2EEENSA_ILi1EEESC_EEEEENS5_IJNSA_ILi64EEENSA_ILi48EEENSA_ILi16EEEEEENS_10bfloat16_tENS5_IJlSC_lEEESJ_SK_NS4_8TiledMMAINS4_8MMA_AtomIJNS4_20SM100_MMA_F16BF16_SSISJ_SJ_fLi64ELi48ELNS4_4UMMA5MajorE0ELSP_0ELNSO_7ScaleInE0ELSQ_0EEEEEENS4_6LayoutINS5_IJSC_SC_SC_EEENS5_IJNSA_ILi0EEESV_SV_EEEEENS5_IJNS4_10UnderscoreESY_SY_EEEEENS4_13SM90_TMA_LOADENS4_14ComposedLayoutINS4_7SwizzleILi1ELi4ELi3EEENS4_18smem_ptr_flag_bitsILi16EEENST_INS5_IJNSA_ILi8EEESH_EEENS5_IJSH_SC_EEEEEEEvNS4_8identityENS4_23SM90_TMA_LOAD_MULTICASTES1B_vS1C_EENS_8epilogue10collective18CollectiveEpilogueINS1F_23Sm100TmaWarpSpecializedILi2ELi1ELi24ELb1ELb0EEEJSI_NS5_IJNST_ISF_SC_EENST_ISG_SC_EEEEESJ_SK_SJ_SK_NS1F_6fusion15FusionCallbacksIS1J_NS1N_17LinearCombinationISJ_fSJ_fLNS_15FloatRoundStyleE2EEESI_S1M_JEEENS4_5SM1004TMEM4LOAD26SM100_TMEM_LOAD_16dp256b2xES11_S1B_NS4_17SM75_U32x4_LDSM_NENS4_14SM90_TMA_STOREES1B_NS4_17SM90_U32x4_STSM_NENS4_39AutoVectorizingCopyWithAssumedAlignmentILi128EEEEEEvvEEEEvNT_6ParamsE)
	.align		4
        /*000c*/ 	.word	index@(__assertfail)
	.align		4
        /*0010*/ 	.word	0x00000000
	.align		4
        /*0014*/ 	.word	0xfffffffe
	.align		4
        /*0018*/ 	.word	0x00000000
	.align		4
        /*001c*/ 	.word	0xfffffffd
	.align		4
        /*0020*/ 	.word	0x00000000
	.align		4
        /*0024*/ 	.word	0xfffffffc


//--------------------- .nv.constant4             --------------------------
	.section	.nv.constant4,"a",@progbits
	.align	8
	.align		8
.nv.constant4:
        /*0000*/ 	.dword	__assertfail
	.align		8
        /*0008*/ 	.dword	__unnamed_1
	.align		8
        /*0010*/ 	.dword	__unnamed_2
	.align		8
        /*0018*/ 	.dword	_ZN39_INTERNAL_ac4f7fbb_4_k_cu_26d067dc_70514cuda3std3__45__cpo5beginE
	.align		8
        /*0020*/ 	.dword	_ZN39_INTERNAL_ac4f7fbb_4_k_cu_26d067dc_70514cuda3std3__45__cpo3endE
	.align		8
        /*0028*/ 	.dword	_ZN39_INTERNAL_ac4f7fbb_4_k_cu_26d067dc_70514cuda3std3__45__cpo6cbeginE
	.align		8
        /*0030*/ 	.dword	_ZN39_INTERNAL_ac4f7fbb_4_k_cu_26d067dc_70514cuda3std3__45__cpo4cendE
	.align		8
        /*0038*/ 	.dword	_ZN39_INTERNAL_ac4f7fbb_4_k_cu_26d067dc_70514cuda3std3__441_GLOBAL__N__ac4f7fbb_4_k_cu_26d067dc_70516ignoreE
	.align		8
        /*0040*/ 	.dword	_ZN39_INTERNAL_ac4f7fbb_4_k_cu_26d067dc_70514cuda3std3__419piecewise_constructE
	.align		8
        /*0048*/ 	.dword	_ZN39_INTERNAL_ac4f7fbb_4_k_cu_26d067dc_70514cuda3std3__48in_placeE
	.align		8
        /*0050*/ 	.dword	_ZN39_INTERNAL_ac4f7fbb_4_k_cu_26d067dc_70514cuda3std6ranges3__45__cpo4swapE
	.align		8
        /*0058*/ 	.dword	_ZN39_INTERNAL_ac4f7fbb_4_k_cu_26d067dc_70514cuda3std6ranges3__45__cpo9iter_moveE
	.align		8
        /*0060*/ 	.dword	_ZN39_INTERNAL_ac4f7fbb_4_k_cu_26d067dc_70514cute7productE
	.align		8
        /*0068*/ 	.dword	_ZN39_INTERNAL_ac4f7fbb_4_k_cu_26d067dc_70514cute1_E
	.align		8
        /*0070*/ 	.dword	$str$25
	.align		8
        /*0078*/ 	.dword	$str$26
	.align		8
        /*0080*/ 	.dword	$str$27
	.align		8
        /*0088*/ 	.dword	$str$28


//--------------------- .text._ZN7cutlass13device_kernelINS_4gemm6kernel13GemmUniversalIN4cute5tupleIJiiiiEEENS1_10collective13CollectiveMmaINS1_35MainloopSm100TmaUmmaWarpSpecializedILi60ELi2ELi4ENS5_IJNS4_1CILi2EEENSA_ILi1EEESC_EEEEENS5_IJNSA_ILi64EEENSA_ILi48EEENSA_ILi16EEEEEENS_10bfloat16_tENS5_IJlSC_lEEESJ_SK_NS4_8TiledMMAINS4_8MMA_AtomIJNS4_20SM100_MMA_F16BF16_SSISJ_SJ_fLi64ELi48ELNS4_4UMMA5MajorE0ELSP_0ELNSO_7ScaleInE0ELSQ_0EEEEEENS4_6LayoutINS5_IJSC_SC_SC_EEENS5_IJNSA_ILi0EEESV_SV_EEEEENS5_IJNS4_10UnderscoreESY_SY_EEEEENS4_13SM90_TMA_LOADENS4_14ComposedLayoutINS4_7SwizzleILi1ELi4ELi3EEENS4_18smem_ptr_flag_bitsILi16EEENST_INS5_IJNSA_ILi8EEESH_EEENS5_IJSH_SC_EEEEEEEvNS4_8identityENS4_23SM90_TMA_LOAD_MULTICASTES1B_vS1C_EENS_8epilogue10collective18CollectiveEpilogueINS1F_23Sm100TmaWarpSpecializedILi2ELi1ELi24ELb1ELb0EEEJSI_NS5_IJNST_ISF_SC_EENST_ISG_SC_EEEEESJ_SK_SJ_SK_NS1F_6fusion15FusionCallbacksIS1J_NS1N_17LinearCombinationISJ_fSJ_fLNS_15FloatRoundStyleE2EEESI_S1M_JEEENS4_5SM1004TMEM4LOAD26SM100_TMEM_LOAD_16dp256b2xES11_S1B_NS4_17SM75_U32x4_LDSM_NENS4_14SM90_TMA_STOREES1B_NS4_17SM90_U32x4_STSM_NENS4_39AutoVectorizingCopyWithAssumedAlignmentILi128EEEEEEvvEEEEvNT_6ParamsE --------------------------
	.section	.text._ZN7cutlass13device_kernelINS_4gemm6kernel13GemmUniversalIN4cute5tupleIJiiiiEEENS1_10collective13CollectiveMmaINS1_35MainloopSm100TmaUmmaWarpSpecializedILi60ELi2ELi4ENS5_IJNS4_1CILi2EEENSA_ILi1EEESC_EEEEENS5_IJNSA_ILi64EEENSA_ILi48EEENSA_ILi16EEEEEENS_10bfloat16_tENS5_IJlSC_lEEESJ_SK_NS4_8TiledMMAINS4_8MMA_AtomIJNS4_20SM100_MMA_F16BF16_SSISJ_SJ_fLi64ELi48ELNS4_4UMMA5MajorE0ELSP_0ELNSO_7ScaleInE0ELSQ_0EEEEEENS4_6LayoutINS5_IJSC_SC_SC_EEENS5_IJNSA_ILi0EEESV_SV_EEEEENS5_IJNS4_10UnderscoreESY_SY_EEEEENS4_13SM90_TMA_LOADENS4_14ComposedLayoutINS4_7SwizzleILi1ELi4ELi3EEENS4_18smem_ptr_flag_bitsILi16EEENST_INS5_IJNSA_ILi8EEESH_EEENS5_IJSH_SC_EEEEEEEvNS4_8identityENS4_23SM90_TMA_LOAD_MULTICASTES1B_vS1C_EENS_8epilogue10collective18CollectiveEpilogueINS1F_23Sm100TmaWarpSpecializedILi2ELi1ELi24ELb1ELb0EEEJSI_NS5_IJNST_ISF_SC_EENST_ISG_SC_EEEEESJ_SK_SJ_SK_NS1F_6fusion15FusionCallbacksIS1J_NS1N_17LinearCombinationISJ_fSJ_fLNS_15FloatRoundStyleE2EEESI_S1M_JEEENS4_5SM1004TMEM4LOAD26SM100_TMEM_LOAD_16dp256b2xES11_S1B_NS4_17SM75_U32x4_LDSM_NENS4_14SM90_TMA_STOREES1B_NS4_17SM90_U32x4_STSM_NENS4_39AutoVectorizingCopyWithAssumedAlignmentILi128EEEEEEvvEEEEvNT_6ParamsE,"ax",@progbits
	.align	128
.text._ZN7cutlass13device_kernelINS_4gemm6kernel13GemmUniversalIN4cute5tupleIJiiiiEEENS1_10collective13CollectiveMmaINS1_35MainloopSm100TmaUmmaWarpSpecializedILi60ELi2ELi4ENS5_IJNS4_1CILi2EEENSA_ILi1EEESC_EEEEENS5_IJNSA_ILi64EEENSA_ILi48EEENSA_ILi16EEEEEENS_10bfloat16_tENS5_IJlSC_lEEESJ_SK_NS4_8TiledMMAINS4_8MMA_AtomIJNS4_20SM100_MMA_F16BF16_SSISJ_SJ_fLi64ELi48ELNS4_4UMMA5MajorE0ELSP_0ELNSO_7ScaleInE0ELSQ_0EEEEEENS4_6LayoutINS5_IJSC_SC_SC_EEENS5_IJNSA_ILi0EEESV_SV_EEEEENS5_IJNS4_10UnderscoreESY_SY_EEEEENS4_13SM90_TMA_LOADENS4_14ComposedLayoutINS4_7SwizzleILi1ELi4ELi3EEENS4_18smem_ptr_flag_bitsILi16EEENST_INS5_IJNSA_ILi8EEESH_EEENS5_IJSH_SC_EEEEEEEvNS4_8identityENS4_23SM90_TMA_LOAD_MULTICASTES1B_vS1C_EENS_8epilogue10collective18CollectiveEpilogueINS1F_23Sm100TmaWarpSpecializedILi2ELi1ELi24ELb1ELb0EEEJSI_NS5_IJNST_ISF_SC_EENST_ISG_SC_EEEEESJ_SK_SJ_SK_NS1F_6fusion15FusionCallbacksIS1J_NS1N_17LinearCombinationISJ_fSJ_fLNS_15FloatRoundStyleE2EEESI_S1M_JEEENS4_5SM1004TMEM4LOAD26SM100_TMEM_LOAD_16dp256b2xES11_S1B_NS4_17SM75_U32x4_LDSM_NENS4_14SM90_TMA_STOREES1B_NS4_17SM90_U32x4_STSM_NENS4_39AutoVectorizingCopyWithAssumedAlignmentILi128EEEEEEvvEEEEvNT_6ParamsE:
        .type           _ZN7cutlass13device_kernelINS_4gemm6kernel13GemmUniversalIN4cute5tupleIJiiiiEEENS1_10collective13CollectiveMmaINS1_35MainloopSm100TmaUmmaWarpSpecializedILi60ELi2ELi4ENS5_IJNS4_1CILi2EEENSA_ILi1EEESC_EEEEENS5_IJNSA_ILi64EEENSA_ILi48EEENSA_ILi16EEEEEENS_10bfloat16_tENS5_IJlSC_lEEESJ_SK_NS4_8TiledMMAINS4_8MMA_AtomIJNS4_20SM100_MMA_F16BF16_SSISJ_SJ_fLi64ELi48ELNS4_4UMMA5MajorE0ELSP_0ELNSO_7ScaleInE0ELSQ_0EEEEEENS4_6LayoutINS5_IJSC_SC_SC_EEENS5_IJNSA_ILi0EEESV_SV_EEEEENS5_IJNS4_10UnderscoreESY_SY_EEEEENS4_13SM90_TMA_LOADENS4_14ComposedLayoutINS4_7SwizzleILi1ELi4ELi3EEENS4_18smem_ptr_flag_bitsILi16EEENST_INS5_IJNSA_ILi8EEESH_EEENS5_IJSH_SC_EEEEEEEvNS4_8identityENS4_23SM90_TMA_LOAD_MULTICASTES1B_vS1C_EENS_8epilogue10collective18CollectiveEpilogueINS1F_23Sm100TmaWarpSpecializedILi2ELi1ELi24ELb1ELb0EEEJSI_NS5_IJNST_ISF_SC_EENST_ISG_SC_EEEEESJ_SK_SJ_SK_NS1F_6fusion15FusionCallbacksIS1J_NS1N_17LinearCombinationISJ_fSJ_fLNS_15FloatRoundStyleE2EEESI_S1M_JEEENS4_5SM1004TMEM4LOAD26SM100_TMEM_LOAD_16dp256b2xES11_S1B_NS4_17SM75_U32x4_LDSM_NENS4_14SM90_TMA_STOREES1B_NS4_17SM90_U32x4_STSM_NENS4_39AutoVectorizingCopyWithAssumedAlignmentILi128EEEEEEvvEEEEvNT_6ParamsE,@function
        .size           _ZN7cutlass13device_kernelINS_4gemm6kernel13GemmUniversalIN4cute5tupleIJiiiiEEENS1_10collective13CollectiveMmaINS1_35MainloopSm100TmaUmmaWarpSpecializedILi60ELi2ELi4ENS5_IJNS4_1CILi2EEENSA_ILi1EEESC_EEEEENS5_IJNSA_ILi64EEENSA_ILi48EEENSA_ILi16EEEEEENS_10bfloat16_tENS5_IJlSC_lEEESJ_SK_NS4_8TiledMMAINS4_8MMA_AtomIJNS4_20SM100_MMA_F16BF16_SSISJ_SJ_fLi64ELi48ELNS4_4UMMA5MajorE0ELSP_0ELNSO_7ScaleInE0ELSQ_0EEEEEENS4_6LayoutINS5_IJSC_SC_SC_EEENS5_IJNSA_ILi0EEESV_SV_EEEEENS5_IJNS4_10UnderscoreESY_SY_EEEEENS4_13SM90_TMA_LOADENS4_14ComposedLayoutINS4_7SwizzleILi1ELi4ELi3EEENS4_18smem_ptr_flag_bitsILi16EEENST_INS5_IJNSA_ILi8EEESH_EEENS5_IJSH_SC_EEEEEEEvNS4_8identityENS4_23SM90_TMA_LOAD_MULTICASTES1B_vS1C_EENS_8epilogue10collective18CollectiveEpilogueINS1F_23Sm100TmaWarpSpecializedILi2ELi1ELi24ELb1ELb0EEEJSI_NS5_IJNST_ISF_SC_EENST_ISG_SC_EEEEESJ_SK_SJ_SK_NS1F_6fusion15FusionCallbacksIS1J_NS1N_17LinearCombinationISJ_fSJ_fLNS_15FloatRoundStyleE2EEESI_S1M_JEEENS4_5SM1004TMEM4LOAD26SM100_TMEM_LOAD_16dp256b2xES11_S1B_NS4_17SM75_U32x4_LDSM_NENS4_14SM90_TMA_STOREES1B_NS4_17SM90_U32x4_STSM_NENS4_39AutoVectorizingCopyWithAssumedAlignmentILi128EEEEEEvvEEEEvNT_6ParamsE,(.L_x_315 - _ZN7cutlass13device_kernelINS_4gemm6kernel13GemmUniversalIN4cute5tupleIJiiiiEEENS1_10collective13CollectiveMmaINS1_35MainloopSm100TmaUmmaWarpSpecializedILi60ELi2ELi4ENS5_IJNS4_1CILi2EEENSA_ILi1EEESC_EEEEENS5_IJNSA_ILi64EEENSA_ILi48EEENSA_ILi16EEEEEENS_10bfloat16_tENS5_IJlSC_lEEESJ_SK_NS4_8TiledMMAINS4_8MMA_AtomIJNS4_20SM100_MMA_F16BF16_SSISJ_SJ_fLi64ELi48ELNS4_4UMMA5MajorE0ELSP_0ELNSO_7ScaleInE0ELSQ_0EEEEEENS4_6LayoutINS5_IJSC_SC_SC_EEENS5_IJNSA_ILi0EEESV_SV_EEEEENS5_IJNS4_10UnderscoreESY_SY_EEEEENS4_13SM90_TMA_LOADENS4_14ComposedLayoutINS4_7SwizzleILi1ELi4ELi3EEENS4_18smem_ptr_flag_bitsILi16EEENST_INS5_IJNSA_ILi8EEESH_EEENS5_IJSH_SC_EEEEEEEvNS4_8identityENS4_23SM90_TMA_LOAD_MULTICASTES1B_vS1C_EENS_8epilogue10collective18CollectiveEpilogueINS1F_23Sm100TmaWarpSpecializedILi2ELi1ELi24ELb1ELb0EEEJSI_NS5_IJNST_ISF_SC_EENST_ISG_SC_EEEEESJ_SK_SJ_SK_NS1F_6fusion15FusionCallbacksIS1J_NS1N_17LinearCombinationISJ_fSJ_fLNS_15FloatRoundStyleE2EEESI_S1M_JEEENS4_5SM1004TMEM4LOAD26SM100_TMEM_LOAD_16dp256b2xES11_S1B_NS4_17SM75_U32x4_LDSM_NENS4_14SM90_TMA_STOREES1B_NS4_17SM90_U32x4_STSM_NENS4_39AutoVectorizingCopyWithAssumedAlignmentILi128EEEEEEvvEEEEvNT_6ParamsE)
        .other          _ZN7cutlass13device_kernelINS_4gemm6kernel13GemmUniversalIN4cute5tupleIJiiiiEEENS1_10collective13CollectiveMmaINS1_35MainloopSm100TmaUmmaWarpSpecializedILi60ELi2ELi4ENS5_IJNS4_1CILi2EEENSA_ILi1EEESC_EEEEENS5_IJNSA_ILi64EEENSA_ILi48EEENSA_ILi16EEEEEENS_10bfloat16_tENS5_IJlSC_lEEESJ_SK_NS4_8TiledMMAINS4_8MMA_AtomIJNS4_20SM100_MMA_F16BF16_SSISJ_SJ_fLi64ELi48ELNS4_4UMMA5MajorE0ELSP_0ELNSO_7ScaleInE0ELSQ_0EEEEEENS4_6LayoutINS5_IJSC_SC_SC_EEENS5_IJNSA_ILi0EEESV_SV_EEEEENS5_IJNS4_10UnderscoreESY_SY_EEEEENS4_13SM90_TMA_LOADENS4_14ComposedLayoutINS4_7SwizzleILi1ELi4ELi3EEENS4_18smem_ptr_flag_bitsILi16EEENST_INS5_IJNSA_ILi8EEESH_EEENS5_IJSH_SC_EEEEEEEvNS4_8identityENS4_23SM90_TMA_LOAD_MULTICASTES1B_vS1C_EENS_8epilogue10collective18CollectiveEpilogueINS1F_23Sm100TmaWarpSpecializedILi2ELi1ELi24ELb1ELb0EEEJSI_NS5_IJNST_ISF_SC_EENST_ISG_SC_EEEEESJ_SK_SJ_SK_NS1F_6fusion15FusionCallbacksIS1J_NS1N_17LinearCombinationISJ_fSJ_fLNS_15FloatRoundStyleE2EEESI_S1M_JEEENS4_5SM1004TMEM4LOAD26SM100_TMEM_LOAD_16dp256b2xES11_S1B_NS4_17SM75_U32x4_LDSM_NENS4_14SM90_TMA_STOREES1B_NS4_17SM90_U32x4_STSM_NENS4_39AutoVectorizingCopyWithAssumedAlignmentILi128EEEEEEvvEEEEvNT_6ParamsE,@"STO_CUDA_ENTRY STV_DEFAULT"
_ZN7cutlass13device_kernelINS_4gemm6kernel13GemmUniversalIN4cute5tupleIJiiiiEEENS1_10collective13CollectiveMmaINS1_35MainloopSm100TmaUmmaWarpSpecializedILi60ELi2ELi4ENS5_IJNS4_1CILi2EEENSA_ILi1EEESC_EEEEENS5_IJNSA_ILi64EEENSA_ILi48EEENSA_ILi16EEEEEENS_10bfloat16_tENS5_IJlSC_lEEESJ_SK_NS4_8TiledMMAINS4_8MMA_AtomIJNS4_20SM100_MMA_F16BF16_SSISJ_SJ_fLi64ELi48ELNS4_4UMMA5MajorE0ELSP_0ELNSO_7ScaleInE0ELSQ_0EEEEEENS4_6LayoutINS5_IJSC_SC_SC_EEENS5_IJNSA_ILi0EEESV_SV_EEEEENS5_IJNS4_10UnderscoreESY_SY_EEEEENS4_13SM90_TMA_LOADENS4_14ComposedLayoutINS4_7SwizzleILi1ELi4ELi3EEENS4_18smem_ptr_flag_bitsILi16EEENST_INS5_IJNSA_ILi8EEESH_EEENS5_IJSH_SC_EEEEEEEvNS4_8identityENS4_23SM90_TMA_LOAD_MULTICASTES1B_vS1C_EENS_8epilogue10collective18CollectiveEpilogueINS1F_23Sm100TmaWarpSpecializedILi2ELi1ELi24ELb1ELb0EEEJSI_NS5_IJNST_ISF_SC_EENST_ISG_SC_EEEEESJ_SK_SJ_SK_NS1F_6fusion15FusionCallbacksIS1J_NS1N_17LinearCombinationISJ_fSJ_fLNS_15FloatRoundStyleE2EEESI_S1M_JEEENS4_5SM1004TMEM4LOAD26SM100_TMEM_LOAD_16dp256b2xES11_S1B_NS4_17SM75_U32x4_LDSM_NENS4_14SM90_TMA_STOREES1B_NS4_17SM90_U32x4_STSM_NENS4_39AutoVectorizingCopyWithAssumedAlignmentILi128EEEEEEvvEEEEvNT_6ParamsE:
[----:B------:R-:W1:Y:S01]  /*0000*/  LDC R1, c[0x0][0x37c] ;  /* 0x0000df00ff017b82 */ /* 0x000e620000000800 */
[----:B------:R-:W2:Y:S01]  /*0010*/  S2R R72, SR_TID.X ;  /* 0x0000000000487919 */ /* 0x000ea20000002100 */
[----:B------:R-:W3:Y:S01]  /*0020*/  LDCU.64 UR8, c[0x0][0x890] ;  /* 0x00011200ff0877ac */ /* 0x000ee20008000a00 */
[----:B------:R-:W-:Y:S02]  /*0030*/  PRMT R65, RZ, 0x7610, R65 ;  /* 0x00007610ff417816 */ /* 0x000fe40000000041 */
[----:B------:R-:W-:Y:S01]  /*0040*/  ELECT P3, URZ, PT ;  /* 0x0000000000ff782f */ /* 0x000fe20003860000 */
[----:B---3--:R-:W-:-:S04]  /*0050*/  UISETP.NE.U32.AND UP0, UPT, UR8, URZ, UPT ;  /* 0x000000ff0800728c */ /* 0x008fc8000bf05070 */
[----:B------:R-:W-:Y:S01]  /*0060*/  UISETP.NE.AND.EX UP0, UPT, UR9, URZ, UPT, UP0 ;  /* 0x000000ff0900728c */ /* 0x000fe2000bf05300 */
[----:B--2---:R-:W-:-:S05]  /*0070*/  SHF.R.U32.HI R66, RZ, 0x5, R72 ;  /* 0x00000005ff427819 */ /* 0x004fca0000011648 */
[----:B------:R-:W2:Y:S02]  /*0080*/  SHFL.IDX PT, R0, R66, RZ, 0x1f ;  /* 0x00001fff42007589 */ /* 0x000ea400000e0000 */
[----:B--2---:R-:W-:Y:S01]  /*0090*/  R2UR UR20, R0 ;  /* 0x00000000001472ca */ /* 0x004fe200000e0000 */
[----:B-1----:R-:W-:-:S14]  /*00a0*/  BRA.U UP0, `(.L_x_0) ;  /* 0x0000000100307547 */ /* 0x002fdc000b800000 */
[----:B------:R-:W1:Y:S02]  /*00b0*/  LDCU.64 UR4, c[0x0][0x888] ;  /* 0x00011100ff0477ac */ /* 0x000e640008000a00 */
[----:B-1----:R-:W-:-:S04]  /*00c0*/  UISETP.NE.U32.AND UP0, UPT, UR4, URZ, UPT ;  /* 0x000000ff0400728c */ /* 0x002fc8000bf05070 */
[----:B------:R-:W-:-:S09]  /*00d0*/  UISETP.NE.AND.EX UP0, UPT, UR5, URZ, UPT, UP0 ;  /* 0x000000ff0500728c */ /* 0x000fd2000bf05300 */
[----:B------:R-:W-:Y:S05]  /*00e0*/  BRA.U !UP0, `(.L_x_1) ;  /* 0x0000000108147547 */ /* 0x000fea000b800000 */
[----:B------:R-:W1:Y:S01]  /*00f0*/  LDC.64 R42, c[0x0][0x888] ;  /* 0x00022200ff2a7b82 */ /* 0x000e620000000a00 */
[----:B------:R-:W1:Y:S02]  /*0100*/  LDCU.64 UR4, c[0x0][0x358] ;  /* 0x00006b00ff0477ac */ /* 0x000e640008000a00 */
[----:B-1----:R1:W5:Y:S01]  /*0110*/  LDG.E R42, desc[UR4][R42.64] ;  /* 0x000000042a2a7981 */ /* 0x002362000c1e1900 */
[----:B------:R-:W-:Y:S01]  /*0120*/  HFMA2 R65, -RZ, RZ, 0, 5.9604644775390625e-08 ;  /* 0x00000001ff417431 */ /* 0x000fe200000001ff */
[----:B------:R-:W-:Y:S05]  /*0130*/  BRA `(.L_x_0) ;  /* 0x00000000000c7947 */ /* 0x000fea0003800000 */
.L_x_1:
[----:B------:R-:W1:Y:S01]  /*0140*/  LDCU UR4, c[0x0][0x880] ;  /* 0x00011000ff0477ac */ /* 0x000e620008000800 */
[----:B------:R-:W-:Y:S01]  /*0150*/  HFMA2 R65, -RZ, RZ, 0, 5.9604644775390625e-08 ;  /* 0x00000001ff417431 */ /* 0x000fe200000001ff */
[----:B-1----:R-:W-:-:S07]  /*0160*/  MOV R42, UR4 ;  /* 0x00000004002a7c02 */ /* 0x002fce0008000f00 */
.L_x_0:
[----:B------:R-:W2:Y:S02]  /*0170*/  LDCU.64 UR4, c[0x0][0x8b0] ;  /* 0x00011600ff0477ac */ /* 0x000ea40008000a00 */
[----:B--2---:R-:W-:-:S04]  /*0180*/  UISETP.NE.U32.AND UP0, UPT, UR4, URZ, UPT ;  /* 0x000000ff0400728c */ /* 0x004fc8000bf05070 */
[----:B------:R-:W-:-:S09]  /*0190*/  UISETP.NE.AND.EX UP0, UPT, UR5, URZ, UPT, UP0 ;  /* 0x000000ff0500728c */ /* 0x000fd2000bf05300 */
[----:B------:R-:W-:Y:S05]  /*01a0*/  BRA.U UP0, `(.L_x_2) ;  /* 0x0000000100287547 */ /* 0x000fea000b800000 */
[----:B------:R-:W2:Y:S02]  /*01b0*/  LDCU.64 UR4, c[0x0][0x8a8] ;  /* 0x00011500ff0477ac */ /* 0x000ea40008000a00 */
[----:B--2---:R-:W-:-:S04]  /*01c0*/  UISETP.NE.U32.AND UP0, UPT, UR4, URZ, UPT ;  /* 0x000000ff0400728c */ /* 0x004fc8000bf05070 */
[----:B------:R-:W-:-:S09]  /*01d0*/  UISETP.NE.AND.EX UP0, UPT, UR5, URZ, UPT, UP0 ;  /* 0x000000ff0500728c */ /* 0x000fd2000bf05300 */
[----:B------:R-:W-:Y:S05]  /*01e0*/  BRA.U !UP0, `(.L_x_3) ;  /* 0x0000000108107547 */ /* 0x000fea000b800000 */
[----:B------:R-:W2:Y:S01]  /*01f0*/  LDC.64 R2, c[0x0][0x8a8] ;  /* 0x00022a00ff027b82 */ /* 0x000ea20000000a00 */
[----:B------:R-:W2:Y:S02]  /*0200*/  LDCU.64 UR4, c[0x0][0x358] ;  /* 0x00006b00ff0477ac */ /* 0x000ea40008000a00 */
[----:B--2---:R2:W5:Y:S01]  /*0210*/  LDG.E R41, desc[UR4][R2.64] ;  /* 0x0000000402297981 */ /* 0x004562000c1e1900 */
[----:B------:R-:W-:Y:S05]  /*0220*/  BRA `(.L_x_2) ;  /* 0x0000000000087947 */ /* 0x000fea0003800000 */
.L_x_3:
[----:B------:R-:W2:Y:S02]  /*0230*/  LDCU UR4, c[0x0][0x8a0] ;  /* 0x00011400ff0477ac */ /* 0x000ea40008000800 */
[----:B--2---:R-:W-:Y:S02]  /*0240*/  MOV R41, UR4 ;  /* 0x0000000400297c02 */ /* 0x004fe40008000f00 */
.L_x_2:
[----:B------:R-:W-:Y:S01]  /*0250*/  IMAD.U32 R0, RZ, RZ, UR20 ;  /* 0x00000014ff007e24 */ /* 0x000fe2000f8e00ff */
[----:B------:R-:W-:Y:S04]  /*0260*/  BSSY.RECONVERGENT B0, `(.L_x_4) ;  /* 0x000000c000007945 */ /* 0x000fe80003800200 */
[C---:B------:R-:W-:Y:S02]  /*0270*/  ISETP.NE.OR P1, PT, R0.reuse, 0x1, !P3 ;  /* 0x000000010000780c */ /* 0x040fe40005f25670 */
[----:B------:R-:W-:-:S11]  /*0280*/  ISETP.NE.OR P0, PT, R0, 0x3, !P3 ;  /* 0x000000030000780c */ /* 0x000fd60005f05670 */
[----:B------:R-:W-:Y:S05]  /*0290*/  @P1 BRA `(.L_x_5) ;  /* 0x0000000000201947 */ /* 0x000fea0003800000 */
[----:B------:R-:W3:Y:S02]  /*02a0*/  LDCU.64 UR4, c[0x0][0x348] ;  /* 0x00006900ff0477ac */ /* 0x000ee40008000a00 */
[----:B---3--:R-:W-:Y:S02]  /*02b0*/  UIADD3 UR6, UP1, UPT, UR4, 0x80, URZ ;  /* 0x0000008004067890 */ /* 0x008fe4000ff3e0ff */
[----:B------:R-:W-:Y:S02]  /*02c0*/  UIADD3 UR4, UP0, UPT, UR4, 0x180, URZ ;  /* 0x0000018004047890 */ /* 0x000fe4000ff1e0ff */
[----:B------:R-:W-:Y:S02]  /*02d0*/  UIADD3.X UR7, UPT, UPT, URZ, UR5, URZ, UP1, !UPT ;  /* 0x00000005ff077290 */ /* 0x000fe40008ffe4ff */
[----:B------:R-:W-:-:S07]  /*02e0*/  UIADD3.X UR5, UPT, UPT, URZ, UR5, URZ, UP0, !UPT ;  /* 0x00000005ff057290 */ /* 0x000fce00087fe4ff */
[----:B------:R3:W-:Y:S02]  /*02f0*/  UTMACCTL.PF [UR6] ;  /* 0x00000000060079b9 */ /* 0x0007e40008040000 */
[----:B------:R3:W-:Y:S02]  /*0300*/  UTMACCTL.PF [UR4] ;  /* 0x00000000040079b9 */ /* 0x0007e40008040000 */
[----:B---3--:R-:W-:Y:S01]  /*0310*/  NOP ;  /* 0x0000000000007918 */ /* 0x008fe20000000000 */
.L_x_5:
[----:B------:R-:W-:Y:S05]  /*0320*/  BSYNC.RECONVERGENT B0 ;  /* 0x0000000000007941 */ /* 0x000fea0003800200 */
.L_x_4:
[----:B------:R-:W-:Y:S04]  /*0330*/  BSSY.RECONVERGENT B0, `(.L_x_6) ;  /* 0x000000a000007945 */ /* 0x000fe80003800200 */
        /* <DEDUP_REMOVED lines=9> */
.L_x_7:
[----:B------:R-:W-:Y:S05]  /*03d0*/  BSYNC.RECONVERGENT B0 ;  /* 0x0000000000007941 */ /* 0x000fea0003800200 */
.L_x_6:
[----:B------:R-:W3:Y:S01]  /*03e0*/  LDCU.64 UR4, c[0x0][0x888] ;  /* 0x00011100ff0477ac */ /* 0x000ee20008000a00 */
[----:B------:R-:W-:Y:S02]  /*03f0*/  UISETP.EQ.U32.AND UP2, UPT, UR8, URZ, UPT ;  /* 0x000000ff0800728c */ /* 0x000fe4000bf42070 */
[----:B------:R-:W-:Y:S02]  /*0400*/  UPLOP3.LUT UP3, UPT, UPT, UPT, UPT, 0x80, 0x8 ;  /* 0x000000000008789c */ /* 0x000fe40003f6f070 */
[----:B---3--:R-:W-:-:S04]  /*0410*/  UISETP.NE.U32.AND UP0, UPT, UR4, URZ, UPT ;  /* 0x000000ff0400728c */ /* 0x008fc8000bf05070 */
[----:B------:R-:W-:-:S04]  /*0420*/  UISETP.NE.AND.EX UP1, UPT, UR5, URZ, UPT, UP0 ;  /* 0x000000ff0500728c */ /* 0x000fc8000bf25300 */
[----:B------:R-:W-:-:S04]  /*0430*/  UISETP.EQ.OR.EX UP4, UPT, UR9, URZ, !UP1, UP2 ;  /* 0x000000ff0900728c */ /* 0x000fc8000cf82720 */
[----:B------:R-:W-:-:S05]  /*0440*/  UP2UR UR63, UPR, URZ, 0x10 ;  /* 0x00000010ff3f7883 */ /* 0x000fca0008000000 */
[----:B------:R-:W-:Y:S07]  /*0450*/  BRA.U !UP4, `(.L_x_8) ;  /* 0x000000010c207547 */ /* 0x000fee000b800000 */
[----:B------:R-:W-:Y:S01]  /*0460*/  UISETP.NE.U32.AND UP2, UPT, UR8, URZ, UPT ;  /* 0x000000ff0800728c */ /* 0x000fe2000bf45070 */
[----:B-----5:R-:W-:Y:S01]  /*0470*/  FSETP.NEU.AND P0, PT, R42, RZ, PT ;  /* 0x000000ff2a00720b */ /* 0x020fe20003f0d000 */
[----:B------:R-:W-:Y:S02]  /*0480*/  USEL UR4, URZ, 0xffffffff, UP1 ;  /* 0xffffffffff047887 */ /* 0x000fe40008800000 */
[----:B------:R-:W-:-:S10]  /*0490*/  UISETP.NE.AND.EX UP2, UPT, UR9, URZ, UPT, UP2 ;  /* 0x000000ff0900728c */ /* 0x000fd4000bf45320 */
[----:B------:R-:W-:Y:S01]  /*04a0*/  VOTEU.ANY UP0, P0 ;  /* 0x0000000000ff7886 */ /* 0x000fe20000000100 */
[----:B------:R-:W-:-:S04]  /*04b0*/  @!UP2 USEL UR4, URZ, 0xffffffff, UP0 ;  /* 0xffffffffff04a887 */ /* 0x000fc80008000000 */
[----:B------:R-:W-:-:S04]  /*04c0*/  ULOP3.LUT UR4, UR4, 0x1, URZ, 0xc0, !UPT ;  /* 0x0000000104047892 */ /* 0x000fc8000f8ec0ff */
[----:B------:R-:W-:-:S11]  /*04d0*/  UISETP.NE.U32.AND UP3, UPT, UR4, 0x1, UPT ;  /* 0x000000010400788c */ /* 0x000fd6000bf65070 */
.L_x_8:
[----:B--2---:R-:W2:Y:S02]  /*04e0*/  SHFL.IDX PT, R2, R66, RZ, 0x1f ;  /* 0x00001fff42027589 */ /* 0x004ea400000e0000 */
[----:B--2---:R-:W-:-:S13]  /*04f0*/  ISETP.NE.AND P0, PT, R2, RZ, PT ;  /* 0x000000ff0200720c */ /* 0x004fda0003f05270 */
[----:B------:R-:W-:Y:S05]  /*0500*/  @P0 BRA `(.L_x_9) ;  /* 0x0000000800240947 */ /* 0x000fea0003800000 */
[----:B------:R-:W-:Y:S01]  /*0510*/  ELECT P0, URZ, PT ;  /* 0x0000000000ff782f */ /* 0x000fe20003800000 */
[----:B------:R-:W-:-:S12]  /*0520*/  BSSY.RECONVERGENT B0, `(.L_x_9) ;  /* 0x0000087000007945 */ /* 0x000fd80003800200 */
[----:B------:R-:W-:Y:S05]  /*0530*/  @!P0 BRA `(.L_x_10) ;  /* 0x0000000800148947 */ /* 0x000fea0003800000 */
[----:B------:R-:W2:Y:S01]  /*0540*/  S2UR UR4, SR_CgaCtaId ;  /* 0x00000000000479c3 */ /* 0x000ea20000008800 */
[----:B------:R-:W-:Y:S01]  /*0550*/  UMOV UR5, 0x400 ;  /* 0x0000040000057882 */ /* 0x000fe20000000000 */
[----:B------:R-:W-:Y:S01]  /*0560*/  UMOV UR8, 0x1 ;  /* 0x0000000100087882 */ /* 0x000fe20000000000 */
[----:B------:R-:W-:Y:S01]  /*0570*/  UMOV UR6, 0x2 ;  /* 0x0000000200067882 */ /* 0x000fe20000000000 */
[----:B------:R-:W-:-:S04]  /*0580*/  UIADD3 UR8, UPT, UPT, -UR8, 0x100000, URZ ;  /* 0x0010000008087890 */ /* 0x000fc8000fffe1ff */
[----:B------:R-:W-:Y:S02]  /*0590*/  USHF.L.U32 UR9, UR8, 0xb, URZ ;  /* 0x0000000b08097899 */ /* 0x000fe400080006ff */
[----:B------:R-:W-:Y:S02]  /*05a0*/  USHF.L.U32 UR8, UR8, 0x1, URZ ;  /* 0x0000000108087899 */ /* 0x000fe400080006ff */
[----:B------:R-:W-:-:S04]  /*05b0*/  UIADD3 UR6, UPT, UPT, -UR6, 0x100000, URZ ;  /* 0x0010000006067890 */ /* 0x000fc8000fffe1ff */
[----:B------:R-:W-:Y:S02]  /*05c0*/  USHF.L.U32 UR7, UR6, 0xb, URZ ;  /* 0x0000000b06077899 */ /* 0x000fe400080006ff */
[----:B------:R-:W-:Y:S02]  /*05d0*/  USHF.L.U32 UR6, UR6, 0x1, URZ ;  /* 0x0000000106067899 */ /* 0x000fe400080006ff */
[----:B--2---:R-:W-:Y:S01]  /*05e0*/  ULEA UR4, UR4, UR5, 0x18 ;  /* 0x0000000504047291 */ /* 0x004fe2000f8ec0ff */
[----:B------:R-:W2:Y:S11]  /*05f0*/  FENCE.VIEW.ASYNC.S ;  /* 0x00000000000073c6 */ /* 0x000eb60000000000 */
[----:B--2---:R2:W3:Y:S01]  /*0600*/  SYNCS.EXCH.64 URZ, [UR4], UR8 ;  /* 0x0000000804ff75b2 */ /* 0x0044e20008000100 */
[----:B------:R2:W4:Y:S01]  /*0610*/  SYNCS.EXCH.64 URZ, [UR4+0x1e0], UR6 ;  /* 0x0001e00604ff75b2 */ /* 0x0005220008000100 */
[----:B------:R2:W1:Y:S01]  /*0620*/  SYNCS.EXCH.64 URZ, [UR4+0x8], UR8 ;  /* 0x0000080804ff75b2 */ /* 0x0004620008000100 */
        /* <DEDUP_REMOVED lines=116> */
[----:B------:R2:W1:Y:S02]  /*0d70*/  SYNCS.EXCH.64 URZ, [UR4+0x3b8], UR6 ;  /* 0x0003b80604ff75b2 */ /* 0x0004640008000100 */
[----:B--234-:R-:W-:Y:S01]  /*0d80*/  NOP ;  /* 0x0000000000007918 */ /* 0x01cfe20000000000 */
.L_x_10:
[----:B------:R-:W-:Y:S05]  /*0d90*/  BSYNC.RECONVERGENT B0 ;  /* 0x0000000000007941 */ /* 0x000fea0003800200 */
.L_x_9:
[----:B------:R-:W2:Y:S01]  /*0da0*/  SHFL.IDX PT, R2, R66, RZ, 0x1f ;  /* 0x00001fff42027589 */ /* 0x000ea200000e0000 */
[----:B------:R-:W-:Y:S01]  /*0db0*/  NOP ;  /* 0x0000000000007918 */ /* 0x000fe20000000000 */
[----:B--2---:R-:W-:-:S13]  /*0dc0*/  ISETP.NE.AND P0, PT, R2, 0x1, PT ;  /* 0x000000010200780c */ /* 0x004fda0003f05270 */
[----:B------:R-:W-:Y:S05]  /*0dd0*/  @P0 BRA `(.L_x_11) ;  /* 0x0000000000480947 */ /* 0x000fea0003800000 */
        /* <DEDUP_REMOVED lines=9> */
[----:B------:R-:W-:Y:S01]  /*0e70*/  USHF.L.U32 UR6, UR6, 0x1, URZ ;  /* 0x0000000106067899 */ /* 0x000fe200080006ff */
[----:B------:R-:W-:Y:S01]  /*0e80*/  ELECT P0, URZ, PT ;  /* 0x0000000000ff782f */ /* 0x000fe20003800000 */
[----:B--2---:R-:W-:Y:S01]  /*0e90*/  ULEA UR4, UR4, UR5, 0x18 ;  /* 0x0000000504047291 */ /* 0x004fe2000f8ec0ff */
[----:B------:R-:W2:Y:S11]  /*0ea0*/  FENCE.VIEW.ASYNC.S ;  /* 0x00000000000073c6 */ /* 0x000eb60000000000 */
[----:B--2---:R2:W3:Y:S01]  /*0eb0*/  SYNCS.EXCH.64 URZ, [UR4+0x3c0], UR8 ;  /* 0x0003c00804ff75b2 */ /* 0x0044e20008000100 */
[----:B------:R2:W4:Y:S01]  /*0ec0*/  SYNCS.EXCH.64 URZ, [UR4+0x3d0], UR6 ;  /* 0x0003d00604ff75b2 */ /* 0x0005220008000100 */
[----:B------:R2:W1:Y:S01]  /*0ed0*/  SYNCS.EXCH.64 URZ, [UR4+0x3c8], UR8 ;  /* 0x0003c80804ff75b2 */ /* 0x0004620008000100 */
[----:B------:R2:W1:Y:S01]  /*0ee0*/  SYNCS.EXCH.64 URZ, [UR4+0x3d8], UR6 ;  /* 0x0003d80604ff75b2 */ /* 0x0004620008000100 */
[----:B------:R-:W-:Y:S01]  /*0ef0*/  NOP ;  /* 0x0000000000007918 */ /* 0x000fe20000000000 */
.L_x_11:
[----:B------:R-:W2:Y:S01]  /*0f00*/  SHFL.IDX PT, R2, R66, RZ, 0x1f ;  /* 0x00001fff42027589 */ /* 0x000ea200000e0000 */
[----:B------:R-:W-:Y:S01]  /*0f10*/  NOP ;  /* 0x0000000000007918 */ /* 0x000fe20000000000 */
[----:B--2---:R-:W-:-:S13]  /*0f20*/  ISETP.NE.AND P0, PT, R2, 0x3, PT ;  /* 0x000000030200780c */ /* 0x004fda0003f05270 */
[----:B------:R-:W-:Y:S05]  /*0f30*/  @P0 BRA `(.L_x_12) ;  /* 0x0000000000300947 */ /* 0x000fea0003800000 */
[----:B------:R-:W2:Y:S01]  /*0f40*/  S2UR UR4, SR_CgaCtaId ;  /* 0x00000000000479c3 */ /* 0x000ea20000008800 */
[----:B------:R-:W-:Y:S01]  /*0f50*/  UMOV UR6, 0x400 ;  /* 0x0000040000067882 */ /* 0x000fe20000000000 */
[----:B------:R-:W-:Y:S01]  /*0f60*/  UMOV UR5, 0x20 ;  /* 0x0000002000057882 */ /* 0x000fe20000000000 */
[----:B------:R-:W-:Y:S01]  /*0f70*/  ELECT P0, URZ, PT ;  /* 0x0000000000ff782f */ /* 0x000fe20003800000 */
[----:B--2---:R-:W-:Y:S02]  /*0f80*/  ULEA UR6, UR4, UR6, 0x18 ;  /* 0x0000000604067291 */ /* 0x004fe4000f8ec0ff */
[----:B------:R-:W-:-:S04]  /*0f90*/  UIADD3 UR4, UPT, UPT, -UR5, 0x100000, URZ ;  /* 0x0010000005047890 */ /* 0x000fc8000fffe1ff */
[----:B------:R-:W-:Y:S02]  /*0fa0*/  USHF.L.U32 UR5, UR4, 0xb, URZ ;  /* 0x0000000b04057899 */ /* 0x000fe400080006ff */
[----:B------:R-:W-:Y:S01]  /*0fb0*/  USHF.L.U32 UR4, UR4, 0x1, URZ ;  /* 0x0000000104047899 */ /* 0x000fe200080006ff */
[----:B------:R-:W2:Y:S11]  /*0fc0*/  FENCE.VIEW.ASYNC.S ;  /* 0x00000000000073c6 */ /* 0x000eb60000000000 */
[----:B--2---:R2:W1:Y:S01]  /*0fd0*/  SYNCS.EXCH.64 URZ, [UR6+0x3e0], UR4 ;  /* 0x0003e00406ff75b2 */ /* 0x0044620008000100 */
[----:B------:R2:W1:Y:S01]  /*0fe0*/  SYNCS.EXCH.64 URZ, [UR6+0x3e8], UR4 ;  /* 0x0003e80406ff75b2 */ /* 0x0004620008000100 */
[----:B------:R-:W-:Y:S01]  /*0ff0*/  NOP ;  /* 0x0000000000007918 */ /* 0x000fe20000000000 */
.L_x_12:
[----:B------:R-:W3:Y:S01]  /*1000*/  SHFL.IDX PT, R2, R66, RZ, 0x1f ;  /* 0x00001fff42027589 */ /* 0x000ee200000e0000 */
[----:B------:R-:W-:Y:S01]  /*1010*/  NOP ;  /* 0x0000000000007918 */ /* 0x000fe20000000000 */
[----:B---3--:R-:W-:-:S13]  /*1020*/  ISETP.NE.AND P0, PT, R2, 0x4, PT ;  /* 0x000000040200780c */ /* 0x008fda0003f05270 */
[----:B------:R-:W-:Y:S05]  /*1030*/  @P0 BRA `(.L_x_13) ;  /* 0x00000000004c0947 */ /* 0x000fea0003800000 */
[----:B--2---:R-:W2:Y:S01]  /*1040*/  S2UR UR6, SR_CgaCtaId ;  /* 0x00000000000679c3 */ /* 0x004ea20000008800 */
[----:B------:R-:W-:Y:S01]  /*1050*/  UMOV UR4, 0x1e0 ;  /* 0x000001e000047882 */ /* 0x000fe20000000000 */
[----:B------:R-:W-:Y:S01]  /*1060*/  UMOV UR5, 0x400 ;  /* 0x0000040000057882 */ /* 0x000fe20000000000 */
[----:B------:R-:W-:Y:S01]  /*1070*/  USEL UR4, UR4, 0x1a0, UP3 ;  /* 0x000001a004047887 */ /* 0x000fe20009800000 */
[----:B------:R-:W-:Y:S01]  /*1080*/  UMOV UR8, 0x1 ;  /* 0x0000000100087882 */ /* 0x000fe20000000000 */
[----:B------:R-:W-:Y:S01]  /*1090*/  ELECT P0, URZ, PT ;  /* 0x0000000000ff782f */ /* 0x000fe20003800000 */
[----:B------:R-:W-:-:S04]  /*10a0*/  UIADD3 UR8, UPT, UPT, -UR8, 0x100000, URZ ;  /* 0x0010000008087890 */ /* 0x000fc8000fffe1ff */
[----:B------:R-:W-:Y:S02]  /*10b0*/  USHF.L.U32 UR9, UR8, 0xb, URZ ;  /* 0x0000000b08097899 */ /* 0x000fe400080006ff */
[----:B------:R-:W-:Y:S02]  /*10c0*/  USHF.L.U32 UR8, UR8, 0x1, URZ ;  /* 0x0000000108087899 */ /* 0x000fe400080006ff */
[----:B--2---:R-:W-:Y:S02]  /*10d0*/  ULEA UR6, UR6, UR5, 0x18 ;  /* 0x0000000506067291 */ /* 0x004fe4000f8ec0ff */
[----:B------:R-:W-:-:S04]  /*10e0*/  UIADD3 UR4, UPT, UPT, -UR4, 0x100000, URZ ;  /* 0x0010000004047890 */ /* 0x000fc8000fffe1ff */
[----:B------:R-:W-:Y:S02]  /*10f0*/  USHF.L.U32 UR5, UR4, 0xb, URZ ;  /* 0x0000000b04057899 */ /* 0x000fe400080006ff */
[----:B------:R-:W-:Y:S01]  /*1100*/  USHF.L.U32 UR4, UR4, 0x1, URZ ;  /* 0x0000000104047899 */ /* 0x000fe200080006ff */
[----:B------:R-:W2:Y:S03]  /*1110*/  FENCE.VIEW.ASYNC.S ;  /* 0x00000000000073c6 */ /* 0x000ea60000000000 */
[----:B--2---:R3:W2:Y:S08]  /*1120*/  SYNCS.EXCH.64 URZ, [UR6+0x3f0], UR8 ;  /* 0x0003f00806ff75b2 */ /* 0x0046b00008000100 */
[----:B------:R3:W1:Y:S01]  /*1130*/  SYNCS.EXCH.64 URZ, [UR6+0x400], UR4 ;  /* 0x0004000406ff75b2 */ /* 0x0006620008000100 */
[----:B------:R3:W1:Y:S01]  /*1140*/  SYNCS.EXCH.64 URZ, [UR6+0x3f8], UR8 ;  /* 0x0003f80806ff75b2 */ /* 0x0006620008000100 */
[----:B------:R3:W1:Y:S02]  /*1150*/  SYNCS.EXCH.64 URZ, [UR6+0x408], UR4 ;  /* 0x0004080406ff75b2 */ /* 0x0006640008000100 */
[----:B---3--:R-:W-:Y:S01]  /*1160*/  NOP ;  /* 0x0000000000007918 */ /* 0x008fe20000000000 */
.L_x_13:
[----:B------:R-:W3:Y:S01]  /*1170*/  SHFL.IDX PT, R2, R66, RZ, 0x1f ;  /* 0x00001fff42027589 */ /* 0x000ee200000e0000 */
[----:B------:R-:W-:Y:S01]  /*1180*/  NOP ;  /* 0x0000000000007918 */ /* 0x000fe20000000000 */
[----:B---3--:R-:W-:-:S13]  /*1190*/  ISETP.NE.AND P0, PT, R2, 0x5, PT ;  /* 0x000000050200780c */ /* 0x008fda0003f05270 */
[----:B------:R-:W-:Y:S05]  /*11a0*/  @P0 BRA `(.L_x_14) ;  /* 0x0000000000580947 */ /* 0x000fea0003800000 */
[----:B--2---:R-:W2:Y:S01]  /*11b0*/  S2UR UR4, SR_CgaCtaId ;  /* 0x00000000000479c3 */ /* 0x004ea20000008800 */
        /* <DEDUP_REMOVED lines=12> */
[----:B--2---:R3:W2:Y:S01]  /*1280*/  SYNCS.EXCH.64 URZ, [UR4+0x410], UR8 ;  /* 0x0004100804ff75b2 */ /* 0x0046a20008000100 */
[----:B------:R3:W1:Y:S01]  /*1290*/  SYNCS.EXCH.64 URZ, [UR4+0x430], UR6 ;  /* 0x0004300604ff75b2 */ /* 0x0006620008000100 */
[----:B------:R3:W1:Y:S01]  /*12a0*/  SYNCS.EXCH.64 URZ, [UR4+0x418], UR8 ;  /* 0x0004180804ff75b2 */ /* 0x0006620008000100 */
[----:B------:R3:W1:Y:S01]  /*12b0*/  SYNCS.EXCH.64 URZ, [UR4+0x438], UR6 ;  /* 0x0004380604ff75b2 */ /* 0x0006620008000100 */
[----:B------:R3:W1:Y:S01]  /*12c0*/  SYNCS.EXCH.64 URZ, [UR4+0x420], UR8 ;  /* 0x0004200804ff75b2 */ /* 0x0006620008000100 */
[----:B------:R3:W1:Y:S01]  /*12d0*/  SYNCS.EXCH.64 URZ, [UR4+0x440], UR6 ;  /* 0x0004400604ff75b2 */ /* 0x0006620008000100 */
[----:B------:R3:W1:Y:S01]  /*12e0*/  SYNCS.EXCH.64 URZ, [UR4+0x428], UR8 ;  /* 0x0004280804ff75b2 */ /* 0x0006620008000100 */
[----:B------:R3:W1:Y:S02]  /*12f0*/  SYNCS.EXCH.64 URZ, [UR4+0x448], UR6 ;  /* 0x0004480604ff75b2 */ /* 0x0006640008000100 */
[----:B---3--:R-:W-:Y:S01]  /*1300*/  NOP ;  /* 0x0000000000007918 */ /* 0x008fe20000000000 */
.L_x_14:
[----:B------:R-:W3:Y:S01]  /*1310*/  SHFL.IDX PT, R2, R66, RZ, 0x1f ;  /* 0x00001fff42027589 */ /* 0x000ee200000e0000 */
[----:B------:R-:W1:Y:S01]  /*1320*/  S2UR UR44, SR_CgaCtaId ;  /* 0x00000000002c79c3 */ /* 0x000e620000008800 */
[----:B------:R-:W-:Y:S01]  /*1330*/  NOP ;  /* 0x0000000000007918 */ /* 0x000fe20000000000 */
[----:B---3--:R-:W-:-:S13]  /*1340*/  ISETP.NE.AND P0, PT, R2, 0x3, PT ;  /* 0x000000030200780c */ /* 0x008fda0003f05270 */
[----:B-1----:R-:W-:Y:S05]  /*1350*/  @P0 BRA `(.L_x_15) ;  /* 0x0000000000340947 */ /* 0x002fea0003800000 */
[----:B--2---:R-:W-:Y:S01]  /*1360*/  UMOV UR4, 0x400 ;  /* 0x0000040000047882 */ /* 0x004fe20000000000 */
[----:B------:R-:W-:Y:S01]  /*1370*/  UMOV UR6, 0x20 ;  /* 0x0000002000067882 */ /* 0x000fe20000000000 */
[----:B------:R-:W-:Y:S02]  /*1380*/  ULEA UR4, UR44, UR4, 0x18 ;  /* 0x000000042c047291 */ /* 0x000fe4000f8ec0ff */
[----:B------:R-:W-:-:S04]  /*1390*/  UIADD3 UR6, UPT, UPT, -UR6, 0x100000, URZ ;  /* 0x0010000006067890 */ /* 0x000fc8000fffe1ff */
[----:B------:R-:W-:Y:S02]  /*13a0*/  USHF.L.U32 UR7, UR6, 0xb, URZ ;  /* 0x0000000b06077899 */ /* 0x000fe400080006ff */
[----:B------:R-:W-:Y:S01]  /*13b0*/  USHF.L.U32 UR6, UR6, 0x1, URZ ;  /* 0x0000000106067899 */ /* 0x000fe200080006ff */
[----:B------:R-:W-:Y:S01]  /*13c0*/  ELECT P0, URZ, PT ;  /* 0x0000000000ff782f */ /* 0x000fe20003800000 */
[----:B------:R-:W1:Y:S10]  /*13d0*/  FENCE.VIEW.ASYNC.S ;  /* 0x00000000000073c6 */ /* 0x000e740000000000 */
[----:B-1----:R1:W3:Y:S01]  /*13e0*/  SYNCS.EXCH.64 URZ, [UR4+0x450], UR6 ;  /* 0x0004500604ff75b2 */ /* 0x0022e20008000100 */
[----:B------:R1:W2:Y:S01]  /*13f0*/  SYNCS.EXCH.64 URZ, [UR4+0x460], UR6 ;  /* 0x0004600604ff75b2 */ /* 0x0002a20008000100 */
[----:B------:R1:W1:Y:S01]  /*1400*/  SYNCS.EXCH.64 URZ, [UR4+0x458], UR6 ;  /* 0x0004580604ff75b2 */ /* 0x0002620008000100 */
[----:B------:R1:W1:Y:S01]  /*1410*/  SYNCS.EXCH.64 URZ, [UR4+0x468], UR6 ;  /* 0x0004680604ff75b2 */ /* 0x0002620008000100 */
[----:B------:R-:W-:Y:S01]  /*1420*/  NOP ;  /* 0x0000000000007918 */ /* 0x000fe20000000000 */
.L_x_15:
[----:B------:R-:W4:Y:S01]  /*1430*/  LDCU UR24, c[0x0][0x36c] ;  /* 0x00006d80ff1877ac */ /* 0x000f220008000800 */
[----:B------:R-:W-:Y:S01]  /*1440*/  ISETP.NE.OR P3, PT, R0, 0x2, !P3 ;  /* 0x000000020000780c */ /* 0x000fe20005f65670 */
[----:B------:R-:W-:Y:S01]  /*1450*/  NOP ;  /* 0x0000000000007918 */ /* 0x000fe20000000000 */
[----:B------:R-:W-:Y:S01]  /*1460*/  LOP3.LUT R0, R72, 0x1f, RZ, 0xc0, !PT ;  /* 0x0000001f48007812 */ /* 0x000fe200078ec0ff */
[----:B------:R-:W-:Y:S02]  /*1470*/  UISETP.NE.AND UP4, UPT, UR20, 0x2, UPT ;  /* 0x000000021400788c */ /* 0x000fe4000bf85270 */
[----:B------:R-:W-:Y:S02]  /*1480*/  UISETP.NE.AND UP5, UPT, UR20, URZ, UPT ;  /* 0x000000ff1400728c */ /* 0x000fe4000bfa5270 */
[----:B----4-:R-:W-:-:S09]  /*1490*/  UISETP.EQ.U32.AND UP0, UPT, UR24, 0x1, UPT ;  /* 0x000000011800788c */ /* 0x010fd2000bf02070 */
[----:B------:R-:W-:Y:S05]  /*14a0*/  BRA.U !UP0, `(.L_x_16) ;  /* 0x0000000108087547 */ /* 0x000fea000b800000 */
[----:B-123--:R-:W-:Y:S01]  /*14b0*/  UCGABAR_ARV ;  /* 0x00000000000079c7 */ /* 0x00efe20008000000 */
[----:B------:R-:W-:Y:S05]  /*14c0*/  BRA `(.L_x_17) ;  /* 0x0000000000047947 */ /* 0x000fea0003800000 */
.L_x_16:
[----:B-123--:R-:W-:Y:S01]  /*14d0*/  NOP ;  /* 0x0000000000007918 */ /* 0x00efe20000000000 */
.L_x_17:
[----:B------:R-:W1:Y:S01]  /*14e0*/  S2UR UR7, SR_CTAID.X ;  /* 0x00000000000779c3 */ /* 0x000e620000002500 */
[----:B------:R-:W-:-:S05]  /*14f0*/  CS2R.32 R3, SR_CgaSize ;  /* 0x0000000000037805 */ /* 0x000fca0000008a00 */
[----:B------:R-:W-:-:S05]  /*1500*/  IMAD R3, R3, -0xa0, RZ ;  /* 0xffffff6003037824 */ /* 0x000fca00078e02ff */
[----:B------:R-:W-:-:S14]  /*1510*/  R2UR UR5, R3 ;  /* 0x00000000030572ca */ /* 0x000fdc00000e0000 */
[----:B------:R-:W2:Y:S01]  /*1520*/  LDCU UR5, c[0x0][UR5+0x2b0] ;  /* 0x00005600050577ac */ /* 0x000ea20008000800 */
[----:B------:R-:W-:-:S05]  /*1530*/  CS2R.32 R3, SR_CgaSize ;  /* 0x0000000000037805 */ /* 0x000fca0000008a00 */
[----:B------:R-:W-:-:S05]  /*1540*/  IMAD R3, R3, -0xa0, RZ ;  /* 0xffffff6003037824 */ /* 0x000fca00078e02ff */
[----:B------:R-:W-:-:S14]  /*1550*/  R2UR UR4, R3 ;  /* 0x00000000030472ca */ /* 0x000fdc00000e0000 */
[----:B------:R-:W3:Y:S01]  /*1560*/  LDCU UR4, c[0x0][UR4+0x2b4] ;  /* 0x00005680040477ac */ /* 0x000ee20008000800 */
[----:B------:R-:W4:Y:S01]  /*1570*/  S2UR UR8, SR_CTAID.Y ;  /* 0x00000000000879c3 */ /* 0x000f220000002600 */
[----:B------:R-:W-:-:S05]  /*1580*/  CS2R.32 R3, SR_CgaSize ;  /* 0x0000000000037805 */ /* 0x000fca0000008a00 */
[----:B------:R-:W-:-:S05]  /*1590*/  IMAD R3, R3, -0xa0, RZ ;  /* 0xffffff6003037824 */ /* 0x000fca00078e02ff */
[----:B------:R-:W-:-:S14]  /*15a0*/  R2UR UR61, R3 ;  /* 0x00000000033d72ca */ /* 0x000fdc00000e0000 */
[----:B------:R-:W3:Y:S01]  /*15b0*/  LDCU UR61, c[0x0][UR61+0x2a0] ;  /* 0x000054003d3d77ac */ /* 0x000ee20008000800 */
[----:B------:R-:W-:-:S05]  /*15c0*/  CS2R.32 R3, SR_CgaSize ;  /* 0x0000000000037805 */ /* 0x000fca0000008a00 */
[----:B------:R-:W-:-:S05]  /*15d0*/  IMAD R3, R3, -0xa0, RZ ;  /* 0xffffff6003037824 */ /* 0x000fca00078e02ff */
[----:B------:R-:W-:-:S14]  /*15e0*/  R2UR UR60, R3 ;  /* 0x00000000033c72ca */ /* 0x000fdc00000e0000 */
[----:B------:R-:W3:Y:S01]  /*15f0*/  LDCU UR60, c[0x0][UR60+0x2a4] ;  /* 0x000054803c3c77ac */ /* 0x000ee20008000800 */
[----:B------:R-:W3:Y:S01]  /*1600*/  S2UR UR36, SR_CTAID.Z ;  /* 0x00000000002479c3 */ /* 0x000ee20000002700 */
[----:B------:R-:W3:Y:S01]  /*1610*/  LDCU UR21, c[0x0][0xb24] ;  /* 0x00016480ff1577ac */ /* 0x000ee20008000800 */
[----:B------:R-:W3:Y:S01]  /*1620*/  LDCU UR42, c[0x0][0xb24] ;  /* 0x00016480ff2a77ac */ /* 0x000ee20008000800 */
[----:B-1----:R-:W-:Y:S01]  /*1630*/  I2FP.F32.U32 R3, UR7 ;  /* 0x0000000700037c45 */ /* 0x002fe20008201000 */
[----:B------:R-:W1:Y:S04]  /*1640*/  LDCU UR23, c[0x0][0xb30] ;  /* 0x00016600ff1777ac */ /* 0x000e680008000800 */
[----:B--2---:R-:W-:Y:S01]  /*1650*/  FMUL R3, R3, UR5 ;  /* 0x0000000503037c20 */ /* 0x004fe20008400000 */
[----:B------:R-:W-:Y:S01]  /*1660*/  UMOV UR48, UR7 ;  /* 0x0000000700307c82 */ /* 0x000fe20008000000 */
[----:B----4-:R-:W-:Y:S01]  /*1670*/  I2FP.F32.U32 R2, UR8 ;  /* 0x0000000800027c45 */ /* 0x010fe20008201000 */
[----:B------:R-:W-:-:S03]  /*1680*/  UMOV UR47, UR8 ;  /* 0x00000008002f7c82 */ /* 0x000fc60008000000 */
[----:B------:R-:W2:Y:S01]  /*1690*/  F2I.U32.TRUNC.NTZ R3, R3 ;  /* 0x0000000300037305 */ /* 0x000ea2000020f000 */
[----:B---3--:R-:W-:Y:S01]  /*16a0*/  FMUL R2, R2, UR4 ;  /* 0x0000000402027c20 */ /* 0x008fe20008400000 */
[----:B------:R-:W-:-:S04]  /*16b0*/  ULOP3.LUT UR4, UR44, 0x1, URZ, 0xc0, !UPT ;  /* 0x000000012c047892 */ /* 0x000fc8000f8ec0ff */
[----:B------:R-:W-:Y:S02]  /*16c0*/  UISETP.NE.U32.AND UP6, UPT, UR4, 0x1, UPT ;  /* 0x000000010400788c */ /* 0x000fe4000bfc5070 */
[----:B------:R-:W3:Y:S02]  /*16d0*/  F2I.U32.TRUNC.NTZ R2, R2 ;  /* 0x0000000200027305 */ /* 0x000ee4000020f000 */
[----:B------:R-:W-:Y:S01]  /*16e0*/  USEL UR4, URZ, 0x180, UP6 ;  /* 0x00000180ff047887 */ /* 0x000fe2000b000000 */
[----:B--2---:R-:W-:Y:S02]  /*16f0*/  R2UR UR6, R3 ;  /* 0x00000000030672ca */ /* 0x004fe400000e0000 */
[----:B---3--:R-:W-:Y:S02]  /*1700*/  R2UR UR5, R2 ;  /* 0x00000000020572ca */ /* 0x008fe400000e0000 */
[----:B------:R-:W-:-:S09]  /*1710*/  PRMT R2, RZ, 0x7610, R2 ;  /* 0x00007610ff027816 */ /* 0x000fd20000000002 */
[----:B------:R-:W-:-:S04]  /*1720*/  UIADD3 UR6, UPT, UPT, -UR6, URZ, URZ ;  /* 0x000000ff06067290 */ /* 0x000fc8000fffe1ff */
[----:B------:R-:W-:Y:S02]  /*1730*/  UIMAD UR61, UR61, UR6, UR7 ;  /* 0x000000063d3d72a4 */ /* 0x000fe4000f8e0207 */
[----:B------:R-:W-:-:S04]  /*1740*/  UIADD3 UR5, UPT, UPT, -UR5, URZ, URZ ;  /* 0x000000ff05057290 */ /* 0x000fc8000fffe1ff */
[----:B------:R-:W-:Y:S01]  /*1750*/  UIMAD UR60, UR60, UR5, UR8 ;  /* 0x000000053c3c72a4 */ /* 0x000fe2000f8e0208 */
[----:B-1----:R-:W-:Y:S11]  /*1760*/  BRA.U UP5, `(.L_x_18) ;  /* 0x0000000105247547 */ /* 0x002ff6000b800000 */
[----:B------:R-:W-:-:S04]  /*1770*/  UISETP.NE.AND UP0, UPT, UR60, URZ, UPT ;  /* 0x000000ff3c00728c */ /* 0x000fc8000bf05270 */
[----:B------:R-:W-:Y:S02]  /*1780*/  USEL UR5, URZ, 0x2, UP0 ;  /* 0x00000002ff057887 */ /* 0x000fe40008000000 */
[----:B------:R-:W-:-:S04]  /*1790*/  UISETP.NE.AND UP0, UPT, UR60, URZ, UPT ;  /* 0x000000ff3c00728c */ /* 0x000fc8000bf05270 */
[----:B------:R-:W-:-:S04]  /*17a0*/  UISETP.EQ.OR UP0, UPT, UR61, URZ, !UP0 ;  /* 0x000000ff3d00728c */ /* 0x000fc8000c702670 */
[----:B------:R-:W-:Y:S02]  /*17b0*/  USEL UR6, URZ, 0x1, !UP0 ;  /* 0x00000001ff067887 */ /* 0x000fe4000c000000 */
[----:B------:R-:W-:-:S04]  /*17c0*/  UISETP.NE.AND UP0, UPT, UR61, 0x1, UPT ;  /* 0x000000013d00788c */ /* 0x000fc8000bf05270 */
[----:B------:R-:W-:-:S04]  /*17d0*/  USEL UR5, UR5, 0x2, UP0 ;  /* 0x0000000205057887 */ /* 0x000fc80008000000 */
[----:B------:R-:W-:-:S06]  /*17e0*/  UIADD3 UR5, UPT, UPT, UR6, UR5, URZ ;  /* 0x0000000506057290 */ /* 0x000fcc000fffe0ff */
[----:B------:R-:W-:-:S07]  /*17f0*/  MOV R2, UR5 ;  /* 0x0000000500027c02 */ /* 0x000fce0008000f00 */
.L_x_18:
[----:B------:R-:W-:-:S09]  /*1800*/  UISETP.GE.AND UP0, UPT, UR21, 0x1, UPT ;  /* 0x000000011500788c */ /* 0x000fd2000bf06270 */
[----:B------:R-:W-:Y:S05]  /*1810*/  BRA.U !UP0, `(.L_x_19) ;  /* 0x0000000108d07547 */ /* 0x000fea000b800000 */
[----:B------:R-:W1:Y:S01]  /*1820*/  LDCU UR22, c[0x0][0xb0c] ;  /* 0x00016180ff1677ac */ /* 0x000e620008000800 */
[----:B------:R-:W2:Y:S01]  /*1830*/  LDCU.128 UR16, c[0x0][0xb10] ;  /* 0x00016200ff1077ac */ /* 0x000ea20008000c00 */
[----:B------:R-:W3:Y:S01]  /*1840*/  LDCU UR7, c[0x0][0x370] ;  /* 0x00006e00ff0777ac */ /* 0x000ee20008000800 */
[----:B------:R-:W-:Y:S02]  /*1850*/  UISETP.NE.AND UP2, UPT, UR21, 0x1, UPT ;  /* 0x000000011500788c */ /* 0x000fe4000bf45270 */
[----:B-1----:R-:W-:Y:S02]  /*1860*/  UISETP.NE.AND UP0, UPT, UR22, 0x1, UPT ;  /* 0x000000011600788c */ /* 0x002fe4000bf05270 */
[----:B--2---:R-:W-:Y:S02]  /*1870*/  UIMAD.WIDE.U32 UR10, UR48, UR16, URZ ;  /* 0x00000010300a72a5 */ /* 0x004fe4000f8e00ff */
[----:B---3--:R-:W-:-:S05]  /*1880*/  UIMAD.WIDE.U32 UR8, UR7, UR16, URZ ;  /* 0x00000010070872a5 */ /* 0x008fca000f8e00ff */
[----:B------:R-:W-:Y:S01]  /*1890*/  UMOV UR6, UR11 ;  /* 0x0000000b00067c82 */ /* 0x000fe20008000000 */
[----:B------:R-:W-:Y:S02]  /*18a0*/  UIMAD.WIDE.U32 UR10, UR47, UR19, URZ ;  /* 0x000000132f0a72a5 */ /* 0x000fe4000f8e00ff */
[----:B------:R-:W-:Y:S01]  /*18b0*/  USHF.R.U32.HI UR6, URZ, UR17, UR6 ;  /* 0x00000011ff067299 */ /* 0x000fe20008011606 */
[----:B------:R-:W-:Y:S02]  /*18c0*/  UMOV UR8, UR9 ;  /* 0x0000000900087c82 */ /* 0x000fe40008000000 */
[----:B------:R-:W-:Y:S02]  /*18d0*/  @UP0 USHF.R.U32.HI UR7, URZ, UR17, UR8 ;  /* 0x00000011ff070299 */ /* 0x000fe40008011608 */
[----:B------:R-:W1:Y:S01]  /*18e0*/  LDCU UR8, c[0x0][0x374] ;  /* 0x00006e80ff0877ac */ /* 0x000e620008000800 */
[----:B------:R-:W2:Y:S01]  /*18f0*/  LDCU UR9, c[0x0][0xb20] ;  /* 0x00016400ff0977ac */ /* 0x000ea20008000800 */
[----:B------:R-:W-:-:S02]  /*1900*/  UMOV UR5, UR11 ;  /* 0x0000000b00057c82 */ /* 0x000fc40008000000 */
[----:B------:R-:W3:Y:S01]  /*1910*/  LDCU.64 UR10, c[0x0][0xb28] ;  /* 0x00016500ff0a77ac */ /* 0x000ee20008000a00 */
[----:B------:R-:W-:Y:S02]  /*1920*/  USEL UR6, UR48, UR6, !UP0 ;  /* 0x0000000630067287 */ /* 0x000fe4000c000000 */
[----:B------:R-:W-:Y:S02]  /*1930*/  UISETP.NE.AND UP0, UPT, UR18, 0x1, UPT ;  /* 0x000000011200788c */ /* 0x000fe4000bf05270 */
[----:B-1----:R-:W-:Y:S02]  /*1940*/  UIMAD.WIDE.U32 UR12, UR8, UR19, URZ ;  /* 0x00000013080c72a5 */ /* 0x002fe4000f8e00ff */
[----:B--2---:R-:W-:-:S05]  /*1950*/  USHF.R.U32.HI UR5, URZ, UR9, UR5 ;  /* 0x00000009ff057299 */ /* 0x004fca0008011605 */
[----:B------:R-:W-:Y:S01]  /*1960*/  UMOV UR12, UR13 ;  /* 0x0000000d000c7c82 */ /* 0x000fe20008000000 */
[----:B------:R-:W-:Y:S02]  /*1970*/  USEL UR5, UR47, UR5, !UP0 ;  /* 0x000000052f057287 */ /* 0x000fe4000c000000 */
[----:B------:R-:W-:Y:S02]  /*1980*/  @UP0 USHF.R.U32.HI UR8, URZ, UR9, UR12 ;  /* 0x00000009ff080299 */ /* 0x000fe4000801160c */
[----:B---3--:R-:W-:Y:S02]  /*1990*/  UIMAD.WIDE.U32 UR14, UR7, UR10, URZ ;  /* 0x0000000a070e72a5 */ /* 0x008fe4000f8e00ff */
[----:B------:R-:W-:-:S05]  /*19a0*/  UIMAD.WIDE.U32 UR12, UR8, UR10, URZ ;  /* 0x0000000a080c72a5 */ /* 0x000fca000f8e00ff */
[----:B------:R-:W-:Y:S02]  /*19b0*/  UMOV UR14, UR15 ;  /* 0x0000000f000e7c82 */ /* 0x000fe40008000000 */
[----:B------:R-:W-:Y:S01]  /*19c0*/  UMOV UR12, UR13 ;  /* 0x0000000d000c7c82 */ /* 0x000fe20008000000 */
[----:B------:R-:W-:Y:S02]  /*19d0*/  @UP2 USHF.R.U32.HI UR7, URZ, UR11, UR14 ;  /* 0x0000000bff072299 */ /* 0x000fe4000801160e */
[----:B------:R-:W-:Y:S02]  /*19e0*/  @UP2 USHF.R.U32.HI UR8, URZ, UR11, UR12 ;  /* 0x0000000bff082299 */ /* 0x000fe4000801160c */
[----:B------:R-:W-:Y:S02]  /*19f0*/  UIMAD.WIDE.U32 UR12, UR5, UR10, URZ ;  /* 0x0000000a050c72a5 */ /* 0x000fe4000f8e00ff */
[----:B------:R-:W-:Y:S02]  /*1a00*/  UIMAD UR8, UR8, UR21, URZ ;  /* 0x00000015080872a4 */ /* 0x000fe4000f8e02ff */
[----:B------:R-:W-:-:S02]  /*1a10*/  UIMAD UR9, UR7, UR21, URZ ;  /* 0x00000015070972a4 */ /* 0x000fc4000f8e02ff */
[----:B------:R-:W-:-:S04]  /*1a20*/  UISETP.GE.AND UP0, UPT, UR5, UR8, UPT ;  /* 0x000000080500728c */ /* 0x000fc8000bf06270 */
[----:B------:R-:W-:Y:S02]  /*1a30*/  UISETP.GE.OR UP0, UPT, UR6, UR9, UP0 ;  /* 0x000000090600728c */ /* 0x000fe40008706670 */
[----:B------:R-:W-:-:S03]  /*1a40*/  UIMAD.WIDE.U32 UR8, UR6, UR10, URZ ;  /* 0x0000000a060872a5 */ /* 0x000fc6000f8e00ff */
[----:B------:R-:W-:Y:S02]  /*1a50*/  UMOV UR10, UR13 ;  /* 0x0000000d000a7c82 */ /* 0x000fe40008000000 */
[----:B------:R-:W-:-:S04]  /*1a60*/  USHF.R.U32.HI UR10, URZ, UR11, UR10 ;  /* 0x0000000bff0a7299 */ /* 0x000fc8000801160a */
[----:B------:R-:W-:Y:S02]  /*1a70*/  USEL UR8, UR5, UR10, !UP2 ;  /* 0x0000000a05087287 */ /* 0x000fe4000d000000 */
[----:B------:R-:W-:Y:S02]  /*1a80*/  @!UP0 USHF.R.U32.HI UR9, URZ, UR11, UR9 ;  /* 0x0000000bff098299 */ /* 0x000fe40008011609 */
[----:B------:R-:W-:Y:S02]  /*1a90*/  UIADD3 UR10, UPT, UPT, -UR8, URZ, URZ ;  /* 0x000000ff080a7290 */ /* 0x000fe4000fffe1ff */
[----:B------:R-:W-:Y:S02]  /*1aa0*/  @!UP0 USEL UR9, UR6, UR9, !UP2 ;  /* 0x0000000906098287 */ /* 0x000fe4000d000000 */
[----:B------:R-:W-:Y:S02]  /*1ab0*/  UIMAD UR10, UR21, UR10, UR5 ;  /* 0x0000000a150a72a4 */ /* 0x000fe4000f8e0205 */
[----:B------:R-:W-:-:S02]  /*1ac0*/  UIADD3 UR11, UPT, UPT, -UR6, URZ, URZ ;  /* 0x000000ff060b7290 */ /* 0x000fc4000fffe1ff */
[----:B------:R-:W-:Y:S02]  /*1ad0*/  @!UP0 UIMAD UR10, UR10, UR7, UR9 ;  /* 0x000000070a0a82a4 */ /* 0x000fe4000f8e0209 */
[----:B------:R-:W-:Y:S02]  /*1ae0*/  @!UP0 UIADD3 UR8, UPT, UPT, UR8, -UR9, URZ ;  /* 0x8000000908088290 */ /* 0x000fe4000fffe0ff */
[----:B------:R-:W-:Y:S02]  /*1af0*/  UIADD3 UR7, UPT, UPT, -UR5, URZ, URZ ;  /* 0x000000ff05077290 */ /* 0x000fe4000fffe1ff */
[----:B------:R-:W-:Y:S02]  /*1b00*/  @!UP0 UIMAD UR5, UR8, UR21, UR6 ;  /* 0x00000015080582a4 */ /* 0x000fe4000f8e0206 */
[----:B------:R-:W-:Y:S02]  /*1b10*/  UIMAD UR47, UR18, UR7, UR47 ;  /* 0x00000007122f72a4 */ /* 0x000fe4000f8e022f */
[----:B------:R-:W-:Y:S01]  /*1b20*/  UIMAD UR48, UR22, UR11, UR48 ;  /* 0x0000000b163072a4 */ /* 0x000fe2000f8e0230 */
[----:B------:R-:W-:Y:S01]  /*1b30*/  @!UP0 UMOV UR6, UR10 ;  /* 0x0000000a00068c82 */ /* 0x000fe20008000000 */
[----:B------:R-:W-:-:S02]  /*1b40*/  UIMAD UR47, UR5, UR18, UR47 ;  /* 0x00000012052f72a4 */ /* 0x000fc4000f8e022f */
[----:B------:R-:W-:-:S12]  /*1b50*/  UIMAD UR48, UR6, UR22, UR48 ;  /* 0x00000016063072a4 */ /* 0x000fd8000f8e0230 */
.L_x_19:
[----:B------:R-:W-:-:S09]  /*1b60*/  UISETP.NE.AND UP0, UPT, UR23, 0x1, UPT ;  /* 0x000000011700788c */ /* 0x000fd2000bf05270 */
[----:B------:R-:W-:Y:S05]  /*1b70*/  BRA.U UP0, `(.L_x_20) ;  /* 0x0000000100447547 */ /* 0x000fea000b800000 */
[----:B------:R-:W1:Y:S01]  /*1b80*/  LDCU.128 UR8, c[0x0][0xb10] ;  /* 0x00016200ff0877ac */ /* 0x000e620008000c00 */
[----:B------:R-:W2:Y:S01]  /*1b90*/  LDCU UR12, c[0x0][0xb0c] ;  /* 0x00016180ff0c77ac */ /* 0x000ea20008000800 */
[----:B-1----:R-:W-:Y:S02]  /*1ba0*/  UIMAD.WIDE.U32 UR6, UR48, UR8, URZ ;  /* 0x00000008300672a5 */ /* 0x002fe4000f8e00ff */
[----:B--2---:R-:W-:-:S05]  /*1bb0*/  UISETP.NE.AND UP0, UPT, UR12, 0x1, UPT ;  /* 0x000000010c00788c */ /* 0x004fca000bf05270 */
[----:B------:R-:W-:Y:S02]  /*1bc0*/  UMOV UR6, UR7 ;  /* 0x0000000700067c82 */ /* 0x000fe40008000000 */
[----:B------:R-:W-:Y:S02]  /*1bd0*/  USHF.R.U32.HI UR6, URZ, UR9, UR6 ;  /* 0x00000009ff067299 */ /* 0x000fe40008011606 */
[----:B------:R-:W1:Y:S01]  /*1be0*/  LDCU UR7, c[0x0][0xb20] ;  /* 0x00016400ff0777ac */ /* 0x000e620008000800 */
[----:B------:R-:W-:Y:S02]  /*1bf0*/  UIMAD.WIDE.U32 UR8, UR47, UR11, URZ ;  /* 0x0000000b2f0872a5 */ /* 0x000fe4000f8e00ff */
[----:B------:R-:W-:Y:S02]  /*1c00*/  USEL UR6, UR48, UR6, !UP0 ;  /* 0x0000000630067287 */ /* 0x000fe4000c000000 */
[----:B------:R-:W-:-:S03]  /*1c10*/  UISETP.NE.AND UP0, UPT, UR10, 0x1, UPT ;  /* 0x000000010a00788c */ /* 0x000fc6000bf05270 */
[----:B------:R-:W-:Y:S02]  /*1c20*/  UMOV UR5, UR9 ;  /* 0x0000000900057c82 */ /* 0x000fe40008000000 */
[----:B-1----:R-:W-:-:S04]  /*1c30*/  USHF.R.U32.HI UR5, URZ, UR7, UR5 ;  /* 0x00000007ff057299 */ /* 0x002fc80008011605 */
[----:B------:R-:W-:-:S04]  /*1c40*/  USEL UR5, UR47, UR5, !UP0 ;  /* 0x000000052f057287 */ /* 0x000fc8000c000000 */
[----:B------:R-:W-:Y:S02]  /*1c50*/  UIADD3 UR7, UPT, UPT, UR6, -UR5, URZ ;  /* 0x8000000506077290 */ /* 0x000fe4000fffe0ff */
[----:B------:R-:W-:Y:S02]  /*1c60*/  UIADD3 UR5, UPT, UPT, -UR6, UR5, URZ ;  /* 0x0000000506057290 */ /* 0x000fe4000fffe1ff */
[----:B------:R-:W-:Y:S02]  /*1c70*/  UIMAD UR47, UR7, UR10, UR47 ;  /* 0x0000000a072f72a4 */ /* 0x000fe4000f8e022f */
[----:B------:R-:W-:-:S12]  /*1c80*/  UIMAD UR48, UR5, UR12, UR48 ;  /* 0x0000000c053072a4 */ /* 0x000fd8000f8e0230 */
.L_x_20:
[----:B------:R-:W-:Y:S02]  /*1c90*/  UISETP.EQ.U32.AND UP0, UPT, UR24, 0x1, UPT ;  /* 0x000000011800788c */ /* 0x000fe4000bf02070 */
[----:B------:R-:W-:-:S07]  /*1ca0*/  UISETP.NE.AND UP2, UPT, UR20, 0x2, UPT ;  /* 0x000000021400788c */ /* 0x000fce000bf45270 */
[----:B------:R-:W-:Y:S05]  /*1cb0*/  BRA.U !UP0, `(.L_x_21) ;  /* 0x00000001080c7547 */ /* 0x000fea000b800000 */
[----:B------:R-:W-:Y:S01]  /*1cc0*/  UCGABAR_WAIT ;  /* 0x0000000000007dc7 */ /* 0x000fe20008000000 */
[----:B------:R-:W-:Y:S01]  /*1cd0*/  CCTL.IVALL ;  /* 0x00000000ff00798f */ /* 0x000fe20002000000 */
[----:B------:R-:W-:Y:S05]  /*1ce0*/  BRA `(.L_x_22) ;  /* 0x0000000000047947 */ /* 0x000fea0003800000 */
.L_x_21:
[----:B------:R-:W-:Y:S06]  /*1cf0*/  BAR.SYNC.DEFER_BLOCKING 0x0 ;  /* 0x0000000000007b1d */ /* 0x000fec0000010000 */
.L_x_22:
[----:B------:R-:W-:Y:S05]  /*1d00*/  BRA.U UP2, `(.L_x_23) ;  /* 0x00000031029c7547 */ /* 0x000fea000b800000 */
[----:B------:R-:W1:Y:S01]  /*1d10*/  LDCU UR7, c[0x0][0x38c] ;  /* 0x00007180ff0777ac */ /* 0x000e620008000800 */
[----:B------:R-:W-:Y:S01]  /*1d20*/  PLOP3.LUT P1, PT, PT, PT, UP3, 0x80, 0x8 ;  /* 0x000000000008781c */ /* 0x000fe20003f2f038 */
[----:B------:R-:W-:Y:S01]  /*1d30*/  IMAD.MOV.U32 R12, RZ, RZ, 0x1 ;  /* 0x00000001ff0c7424 */ /* 0x000fe200078e00ff */
[----:B------:R-:W-:Y:S01]  /*1d40*/  ISETP.EQ.OR P2, PT, R0, RZ, P3 ;  /* 0x000000ff0000720c */ /* 0x000fe20001f42670 */
[----:B------:R-:W-:Y:S01]  /*1d50*/  UISETP.NE.AND UP0, UPT, UR20, URZ, UPT ;  /* 0x000000ff1400728c */ /* 0x000fe2000bf05270 */
[----:B------:R-:W-:Y:S01]  /*1d60*/  PLOP3.LUT P1, PT, P1, PT, PT, 0x8, 0x80 ;  /* 0x000000000080781c */ /* 0x000fe20000f2e170 */
[----:B------:R-:W-:Y:S01]  /*1d70*/  USEL UR26, URZ, 0x1, UP4 ;  /* 0x00000001ff1a7887 */ /* 0x000fe2000a000000 */
[----:B------:R-:W-:Y:S01]  /*1d80*/  CS2R R10, SRZ ;  /* 0x00000000000a7805 */ /* 0x000fe2000001ff00 */
[----:B------:R-:W-:Y:S01]  /*1d90*/  UMOV UR15, 0x400 ;  /* 0x00000400000f7882 */ /* 0x000fe20000000000 */
[----:B------:R-:W-:Y:S01]  /*1da0*/  IMAD.MOV.U32 R9, RZ, RZ, RZ ;  /* 0x000000ffff097224 */ /* 0x000fe200078e00ff */
[----:B------:R-:W-:Y:S01]  /*1db0*/  USEL UR26, UR26, 0x2, UP0 ;  /* 0x000000021a1a7887 */ /* 0x000fe20008000000 */
[----:B------:R-:W-:Y:S01]  /*1dc0*/  IMAD.MOV.U32 R8, RZ, RZ, 0x1 ;  /* 0x00000001ff087424 */ /* 0x000fe200078e00ff */
[----:B------:R-:W-:Y:S01]  /*1dd0*/  ULEA UR15, UR44, UR15, 0x18 ;  /* 0x0000000f2c0f7291 */ /* 0x000fe2000f8ec0ff */
[----:B------:R-:W2:Y:S01]  /*1de0*/  LDCU UR40, c[0x0][0x370] ;  /* 0x00006e00ff2877ac */ /* 0x000ea20008000800 */
[----:B-1----:R-:W-:Y:S01]  /*1df0*/  UIADD3 UR6, UPT, UPT, UR7, 0xf, URZ ;  /* 0x0000000f07067890 */ /* 0x002fe2000fffe0ff */
[----:B------:R-:W1:Y:S03]  /*1e00*/  LDCU.64 UR28, c[0x0][0x348] ;  /* 0x00006900ff1c77ac */ /* 0x000e660008000a00 */
[----:B------:R-:W-:-:S02]  /*1e10*/  USHF.R.S32.HI UR5, URZ, 0x1f, UR6 ;  /* 0x0000001fff057899 */ /* 0x000fc40008011406 */
[----:B------:R-:W-:Y:S02]  /*1e20*/  USHF.R.U32.HI UR46, URZ, 0x4, UR4 ;  /* 0x00000004ff2e7899 */ /* 0x000fe40008011604 */
[----:B------:R-:W-:Y:S02]  /*1e30*/  ULEA.HI UR5, UR5, UR6, URZ, 0x4 ;  /* 0x0000000605057291 */ /* 0x000fe4000f8f20ff */
[----:B------:R-:W-:Y:S02]  /*1e40*/  UIADD3 UR6, UPT, UPT, UR7, -0x1, URZ ;  /* 0xffffffff07067890 */ /* 0x000fe4000fffe0ff */
[----:B------:R-:W-:Y:S02]  /*1e50*/  USHF.R.S32.HI UR43, URZ, 0x4, UR5 ;  /* 0x00000004ff2b7899 */ /* 0x000fe40008011405 */
[----:B------:R-:W-:Y:S02]  /*1e60*/  UISETP.GE.U32.AND UP1, UPT, UR6, -0x1f, UPT ;  /* 0xffffffe10600788c */ /* 0x000fe4000bf26070 */
[----:B------:R-:W-:-:S02]  /*1e70*/  UISETP.LT.U32.AND UP0, UPT, UR43, 0x3c, UPT ;  /* 0x0000003c2b00788c */ /* 0x000fc4000bf01070 */
[----:B------:R-:W-:Y:S02]  /*1e80*/  UIADD3 UR5, UPT, UPT, UR15, 0x300, URZ ;  /* 0x000003000f057890 */ /* 0x000fe4000fffe0ff */
[----:B------:R-:W-:Y:S02]  /*1e90*/  USEL UR41, UR43, 0x3c, UP0 ;  /* 0x0000003c2b297887 */ /* 0x000fe40008000000 */
[----:B------:R-:W-:Y:S02]  /*1ea0*/  @UP6 UIADD3 UR5, UPT, UPT, UR15, URZ, URZ ;  /* 0x000000ff0f056290 */ /* 0x000fe4000fffe0ff */
[----:B------:R-:W-:Y:S02]  /*1eb0*/  UIADD3 UR21, UPT, UPT, UR41, -0x1, URZ ;  /* 0xffffffff29157890 */ /* 0x000fe4000fffe0ff */
[----:B------:R-:W-:Y:S02]  /*1ec0*/  @UP1 UIADD3 UR21, UPT, UPT, UR41, URZ, URZ ;  /* 0x000000ff29151290 */ /* 0x000fe4000fffe0ff */
[----:B------:R-:W-:Y:S01]  /*1ed0*/  UIADD3 UR49, UPT, UPT, UR7, 0x1e, URZ ;  /* 0x0000001e07317890 */ /* 0x000fe2000fffe0ff */
[----:B------:R-:W3:Y:S01]  /*1ee0*/  LDCU UR39, c[0x0][0x374] ;  /* 0x00006e80ff2777ac */ /* 0x000ee20008000800 */
[----:B------:R-:W-:-:S02]  /*1ef0*/  UIADD3 UR5, UPT, UPT, UR5, 0x21600, URZ ;  /* 0x0002160005057890 */ /* 0x000fc4000fffe0ff */
[----:B------:R-:W-:Y:S02]  /*1f00*/  UIADD3 UR45, UPT, UPT, UR43, -UR41, URZ ;  /* 0x800000292b2d7290 */ /* 0x000fe4000fffe0ff */
[----:B------:R-:W-:Y:S01]  /*1f10*/  UIADD3 UR21, UPT, UPT, UR21, 0x1, URZ ;  /* 0x0000000115157890 */ /* 0x000fe2000fffe0ff */
[----:B-12---:R-:W-:-:S11]  /*1f20*/  UMOV UR13, URZ ;  /* 0x000000ff000d7c82 */ /* 0x006fd60008000000 */
.L_x_43:
[----:B------:R-:W-:-:S09]  /*1f30*/  UISETP.NE.AND UP0, UPT, UR44, URZ, UPT ;  /* 0x000000ff2c00728c */ /* 0x000fd2000bf05270 */
[----:B------:R-:W-:Y:S05]  /*1f40*/  BRA.U UP0, `(.L_x_24) ;  /* 0x0000000100287547 */ /* 0x000fea000b800000 */
[----:B------:R-:W-:Y:S02]  /*1f50*/  LEA R0, R9, UR15, 0x3 ;  /* 0x0000000f09007c11 */ /* 0x000fe4000f8e18ff */
[----:B------:R-:W-:-:S04]  /*1f60*/  SHF.L.U32 R2, R8, 0x1f, RZ ;  /* 0x0000001f08027819 */ /* 0x000fc800000006ff */
[----:B------:R-:W1:Y:S02]  /*1f70*/  SYNCS.PHASECHK.TRANS64.TRYWAIT P0, [R0+URZ+0x460], R2 ;  /* 0x00046002000075a7 */ /* 0x000e6400080011ff */
[----:B-1----:R-:W-:Y:S05]  /*1f80*/  @!P0 BRA `(.L_x_25) ;  /* 0x0000007000d08947 */ /* 0x002fea0003800000 */
.L_x_168:
[----:B------:R-:W-:Y:S01]  /*1f90*/  VIADD R9, R9, 0x1 ;  /* 0x0000000109097836 */ /* 0x000fe20000000000 */
[----:B------:R1:W-:Y:S04]  /*1fa0*/  SYNCS.ARRIVE.TRANS64.A1T0 RZ, [R0+URZ+0x450], RZ ;  /* 0x000450ff00ff79a7 */ /* 0x0003e800081000ff */
[----:B------:R-:W-:-:S04]  /*1fb0*/  ISETP.NE.AND P0, PT, R9, 0x2, PT ;  /* 0x000000020900780c */ /* 0x000fc80003f05270 */
[----:B------:R-:W-:Y:S02]  /*1fc0*/  SEL R9, R9, RZ, P0 ;  /* 0x000000ff09097207 */ /* 0x000fe40000000000 */
[----:B-1----:R-:W-:-:S04]  /*1fd0*/  SEL R0, RZ, 0x1, P0 ;  /* 0x00000001ff007807 */ /* 0x002fc80000000000 */
[----:B------:R-:W-:-:S07]  /*1fe0*/  LOP3.LUT R8, R8, R0, RZ, 0x3c, !PT ;  /* 0x0000000008087212 */ /* 0x000fce00078e3cff */
.L_x_24:
[----:B------:R-:W-:Y:S01]  /*1ff0*/  ULEA UR6, UR13, UR15, 0x3 ;  /* 0x0000000f0d067291 */ /* 0x000fe2000f8e18ff */
[----:B------:R-:W-:Y:S01]  /*2000*/  SHF.L.U32 R0, R12, 0x1f, RZ ;  /* 0x0000001f0c007819 */ /* 0x000fe200000006ff */
[----:B------:R-:W-:Y:S02]  /*2010*/  UISETP.GE.U32.AND UP0, UPT, UR49, 0x1f, UPT ;  /* 0x0000001f3100788c */ /* 0x000fe4000bf06070 */
[----:B------:R-:W-:Y:S02]  /*2020*/  USHF.L.U32 UR35, UR48, 0x6, URZ ;  /* 0x0000000630237899 */ /* 0x000fe400080006ff */
[----:B------:R-:W-:Y:S01]  /*2030*/  UIMAD UR19, UR47, 0x30, UR46 ;  /* 0x000000302f1378a4 */ /* 0x000fe2000f8e022e */
[----:B------:R-:W-:Y:S02]  /*2040*/  UMOV UR14, URZ ;  /* 0x000000ff000e7c82 */ /* 0x000fe40008000000 */
[----:B------:R1:W2:Y:S02]  /*2050*/  SYNCS.PHASECHK.TRANS64.TRYWAIT P0, [UR6+0x1e0], R0 ;  /* 0x0001e000ff0075a7 */ /* 0x0002a40008001106 */
[----:B------:R-:W-:Y:S07]  /*2060*/  BRA.U !UP0, `(.L_x_26) ;  /* 0x0000000108c07547 */ /* 0x000fee000b800000 */
[----:B------:R-:W-:Y:S01]  /*2070*/  UMOV UR8, URZ ;  /* 0x000000ff00087c82 */ /* 0x000fe20008000000 */
[----:B------:R-:W-:-:S05]  /*2080*/  UMOV UR7, UR13 ;  /* 0x0000000d00077c82 */ /* 0x000fca0008000000 */
.L_x_32:
[----:B--2---:R-:W-:Y:S01]  /*2090*/  @!P3 MOV R2, 0xe00 ;  /* 0x00000e000002b802 */ /* 0x004fe20000000f00 */
[----:B----4-:R-:W-:Y:S01]  /*20a0*/  ULEA UR33, UR7, UR15, 0x3 ;  /* 0x0000000f07217291 */ /* 0x010fe2000f8e18ff */
[----:B-12---:R-:W-:Y:S11]  /*20b0*/  @P0 BRA `(.L_x_27) ;  /* 0x00000000000c0947 */ /* 0x006ff60003800000 */
[----:B------:R-:W-:Y:S04]  /*20c0*/  SHF.L.U32 R3, R12, 0x1f, RZ ;  /* 0x0000001f0c037819 */ /* 0x000fe800000006ff */
[----:B------:R-:W2:Y:S02]  /*20d0*/  SYNCS.PHASECHK.TRANS64.TRYWAIT P0, [UR33+0x1e0], R3 ;  /* 0x0001e003ff0075a7 */ /* 0x000ea40008001121 */
[----:B--2---:R-:W-:Y:S05]  /*20e0*/  @!P0 BRA `(.L_x_28) ;  /* 0x00000070008c8947 */ /* 0x004fea0003800000 */
.L_x_27:
[----:B------:R2:W-:Y:S01]  /*20f0*/  @!P3 SYNCS.ARRIVE.TRANS64 RZ, [UR33], R2 ;  /* 0x00000002ffffb9a7 */ /* 0x0005e20008000021 */
[----:B------:R-:W-:Y:S04]  /*2100*/  ULOP3.LUT UR6, UR26, 0x2, URZ, 0xfc, !UPT ;  /* 0x000000021a067892 */ /* 0x000fe8000f8efcff */
[----:B------:R-:W-:Y:S09]  /*2110*/  UISETP.NE.AND UP0, UPT, UR6, 0x2, UPT ;  /* 0x000000020600788c */ /* 0x000ff2000bf05270 */
[----:B------:R-:W-:Y:S05]  /*2120*/  BRA.U UP0, `(.L_x_29) ;  /* 0x0000000100047547 */ /* 0x000fea000b800000 */
[----:B---3--:R-:W-:Y:S05]  /*2130*/  BPT.TRAP 0x1 ;  /* 0x000000040000795c */ /* 0x008fea0000300000 */
.L_x_29:
[----:B------:R-:W-:Y:S04]  /*2140*/  BSSY.RECONVERGENT B0, `(.L_x_30) ;  /* 0x0000003000007945 */ /* 0x000fe80003800200 */
[----:B------:R-:W-:Y:S05]  /*2150*/  @P2 BRA `(.L_x_31) ;  /* 0x0000000000042947 */ /* 0x000fea0003800000 */
[----:B---3--:R-:W-:Y:S05]  /*2160*/  BPT.TRAP 0x1 ;  /* 0x000000040000795c */ /* 0x008fea0000300000 */
.L_x_31:
[----:B---3--:R-:W-:Y:S05]  /*2170*/  BSYNC.RECONVERGENT B0 ;  /* 0x0000000000007941 */ /* 0x008fea0003800200 */
.L_x_30:
[----:B------:R-:W-:Y:S02]  /*2180*/  UIADD3 UR6, UPT, UPT, UR7, 0x1, URZ ;  /* 0x0000000107067890 */ /* 0x000fe4000fffe0ff */
[----:B------:R-:W-:Y:S02]  /*2190*/  UIADD3 UR22, UP1, UPT, UR28, 0x80, URZ ;  /* 0x000000801c167890 */ /* 0x000fe4000ff3e0ff */
[----:B------:R-:W-:Y:S02]  /*21a0*/  UISETP.NE.AND UP0, UPT, UR6, 0x3c, UPT ;  /* 0x0000003c0600788c */ /* 0x000fe4000bf05270 */
[----:B------:R-:W-:Y:S02]  /*21b0*/  ULEA UR32, UR7, UR15, 0xb ;  /* 0x0000000f07207291 */ /* 0x000fe4000f8e58ff */
[----:B------:R-:W-:Y:S02]  /*21c0*/  USEL UR9, URZ, 0x1, UP0 ;  /* 0x00000001ff097887 */ /* 0x000fe40008000000 */
[----:B------:R-:W-:Y:S02]  /*21d0*/  USEL UR13, UR6, URZ, UP0 ;  /* 0x000000ff060d7287 */ /* 0x000fe40008000000 */
[----:B------:R-:W-:Y:S02]  /*21e0*/  USHF.L.U32 UR34, UR8, 0x4, URZ ;  /* 0x0000000408227899 */ /* 0x000fe400080006ff */
[----:B------:R-:W-:Y:S01]  /*21f0*/  ULEA UR6, UR13, UR15, 0x3 ;  /* 0x0000000f0d067291 */ /* 0x000fe2000f8e18ff */
[----:B------:R-:W-:Y:S01]  /*2200*/  LOP3.LUT R12, R12, UR9, RZ, 0x3c, !PT ;  /* 0x000000090c0c7c12 */ /* 0x000fe2000f8e3cff */
[----:B------:R-:W-:Y:S02]  /*2210*/  UIADD3.X UR23, UPT, UPT, URZ, UR29, URZ, UP1, !UPT ;  /* 0x0000001dff177290 */ /* 0x000fe40008ffe4ff */
[----:B------:R-:W-:Y:S01]  /*2220*/  UIADD3 UR32, UPT, UPT, UR32, 0x3600, URZ ;  /* 0x0000360020207890 */ /* 0x000fe2000fffe0ff */
[----:B-1----:R-:W-:Y:S01]  /*2230*/  SHF.L.U32 R0, R12, 0x1f, RZ ;  /* 0x0000001f0c007819 */ /* 0x002fe200000006ff */
[----:B------:R-:W-:Y:S02]  /*2240*/  UIADD3 UR10, UP0, UPT, UR28, 0x180, URZ ;  /* 0x000001801c0a7890 */ /* 0x000fe4000ff1e0ff */
[----:B------:R-:W-:Y:S01]  /*2250*/  UIADD3 UR8, UPT, UPT, UR8, 0x1, URZ ;  /* 0x0000000108087890 */ /* 0x000fe2000fffe0ff */
[----:B------:R4:W1:Y:S01]  /*2260*/  SYNCS.PHASECHK.TRANS64.TRYWAIT P0, [UR6+0x1e0], R0 ;  /* 0x0001e000ff0075a7 */ /* 0x0008620008001106 */
[----:B------:R-:W-:Y:S02]  /*2270*/  UIMAD UR6, UR7, 0x300, UR4 ;  /* 0x00000300070678a4 */ /* 0x000fe4000f8e0204 */
[----:B------:R-:W-:Y:S02]  /*2280*/  UIADD3.X UR11, UPT, UPT, URZ, UR29, URZ, UP0, !UPT ;  /* 0x0000001dff0b7290 */ /* 0x000fe400087fe4ff */
[----:B------:R-:W-:Y:S01]  /*2290*/  ULEA UR6, UR6, UR15, 0x1 ;  /* 0x0000000f06067291 */ /* 0x000fe2000f8e08ff */
[----:B------:R-:W-:Y:S01]  /*22a0*/  UMOV UR24, 0x0 ;  /* 0x0000000000187882 */ /* 0x000fe20000000000 */
[----:B------:R-:W-:Y:S02]  /*22b0*/  UMOV UR25, 0x10000000 ;  /* 0x1000000000197882 */ /* 0x000fe40000000000 */
[----:B------:R-:W-:Y:S01]  /*22c0*/  UIADD3 UR16, UPT, UPT, UR6, 0x21600, URZ ;  /* 0x0002160006107890 */ /* 0x000fe2000fffe0ff */
[----:B------:R4:W-:Y:S01]  /*22d0*/  UTMALDG.3D [UR32], [UR22], desc[UR24] ;  /* 0x00001820160075b4 */ /* 0x0009e20008011000 */
[----:B------:R-:W-:Y:S01]  /*22e0*/  UISETP.NE.AND UP0, UPT, UR8, UR21, UPT ;  /* 0x000000150800728c */ /* 0x000fe2000bf05270 */
[----:B------:R-:W-:Y:S01]  /*22f0*/  UMOV UR6, 0x30000 ;  /* 0x0003000000067882 */ /* 0x000fe20000000000 */
[----:B------:R-:W-:Y:S01]  /*2300*/  UMOV UR20, UR36 ;  /* 0x0000002400147c82 */ /* 0x000fe20008000000 */
[----:B------:R-:W-:Y:S01]  /*2310*/  UMOV UR17, UR33 ;  /* 0x0000002100117c82 */ /* 0x000fe20008000000 */
[----:B------:R-:W-:Y:S01]  /*2320*/  UMOV UR18, UR34 ;  /* 0x0000002200127c82 */ /* 0x000fe20008000000 */
[----:B------:R-:W-:Y:S02]  /*2330*/  UMOV UR14, UR21 ;  /* 0x00000015000e7c82 */ /* 0x000fe40008000000 */
[----:B------:R4:W-:Y:S01]  /*2340*/  UTMALDG.3D.MULTICAST [UR16], [UR10], UR6, desc[UR24] ;  /* 0x000018100a0073b4 */ /* 0x0009e20008011806 */
[----:B------:R-:W-:Y:S01]  /*2350*/  UMOV UR7, UR13 ;  /* 0x0000000d00077c82 */ /* 0x000fe20008000000 */
[----:B------:R-:W-:Y:S05]  /*2360*/  BRA.U UP0, `(.L_x_32) ;  /* 0xfffffffd00487547 */ /* 0x000fea000b83ffff */
.L_x_26:
[----:B----4-:R-:W-:Y:S01]  /*2370*/  ULEA UR6, UR13, UR15, 0x3 ;  /* 0x0000000f0d067291 */ /* 0x010fe2000f8e18ff */
[----:B-1----:R-:W-:Y:S01]  /*2380*/  SHF.L.U32 R0, R12, 0x1f, RZ ;  /* 0x0000001f0c007819 */ /* 0x002fe200000006ff */
[----:B------:R-:W-:Y:S01]  /*2390*/  @!P1 SYNCS.ARRIVE.TRANS64.A1T0 RZ, [UR15+0x3e8], RZ ;  /* 0x0003e8ffffff99a7 */ /* 0x000fe2000810000f */
[----:B------:R-:W-:-:S06]  /*23a0*/  UISETP.GT.AND UP0, UPT, UR43, UR41, UPT ;  /* 0x000000292b00728c */ /* 0x000fcc000bf04270 */
[----:B--2---:R1:W2:Y:S03]  /*23b0*/  SYNCS.PHASECHK.TRANS64.TRYWAIT P0, [UR6+0x1e0], R0 ;  /* 0x0001e000ff0075a7 */ /* 0x0042a60008001106 */
[----:B------:R-:W-:Y:S05]  /*23c0*/  BRA.U !UP0, `(.L_x_33) ;  /* 0x0000000108bc7547 */ /* 0x000fea000b800000 */
[----:B------:R-:W-:Y:S01]  /*23d0*/  UIADD3 UR27, UPT, UPT, UR45, UR14, URZ ;  /* 0x0000000e2d1b7290 */ /* 0x000fe2000fffe0ff */
[----:B------:R-:W-:-:S11]  /*23e0*/  UMOV UR6, UR13 ;  /* 0x0000000d00067c82 */ /* 0x000fd60008000000 */
.L_x_39:
[----:B--2---:R-:W-:Y:S01]  /*23f0*/  @!P3 MOV R2, 0xe00 ;  /* 0x00000e000002b802 */ /* 0x004fe20000000f00 */
[----:B----4-:R-:W-:Y:S01]  /*2400*/  ULEA UR9, UR6, UR15, 0x3 ;  /* 0x0000000f06097291 */ /* 0x010fe2000f8e18ff */
[----:B-12---:R-:W-:Y:S11]  /*2410*/  @P0 BRA `(.L_x_34) ;  /* 0x00000000000c0947 */ /* 0x006ff60003800000 */
[----:B------:R-:W-:Y:S04]  /*2420*/  SHF.L.U32 R3, R12, 0x1f, RZ ;  /* 0x0000001f0c037819 */ /* 0x000fe800000006ff */
[----:B------:R-:W2:Y:S02]  /*2430*/  SYNCS.PHASECHK.TRANS64.TRYWAIT P0, [UR9+0x1e0], R3 ;  /* 0x0001e003ff0075a7 */ /* 0x000ea40008001109 */
[----:B--2---:R-:W-:Y:S05]  /*2440*/  @!P0 BRA `(.L_x_35) ;  /* 0x0000006c00cc8947 */ /* 0x004fea0003800000 */
.L_x_34:
[----:B------:R2:W-:Y:S01]  /*2450*/  @!P3 SYNCS.ARRIVE.TRANS64 RZ, [UR9], R2 ;  /* 0x00000002ffffb9a7 */ /* 0x0005e20008000009 */
[----:B------:R-:W-:Y:S04]  /*2460*/  ULOP3.LUT UR7, UR26, 0x2, URZ, 0xfc, !UPT ;  /* 0x000000021a077892 */ /* 0x000fe8000f8efcff */
[----:B------:R-:W-:Y:S09]  /*2470*/  UISETP.NE.AND UP0, UPT, UR7, 0x2, UPT ;  /* 0x000000020700788c */ /* 0x000ff2000bf05270 */
[----:B------:R-:W-:Y:S05]  /*2480*/  BRA.U UP0, `(.L_x_36) ;  /* 0x0000000100047547 */ /* 0x000fea000b800000 */
[----:B---3--:R-:W-:Y:S05]  /*2490*/  BPT.TRAP 0x1 ;  /* 0x000000040000795c */ /* 0x008fea0000300000 */
.L_x_36:
[----:B------:R-:W-:Y:S04]  /*24a0*/  BSSY.RECONVERGENT B0, `(.L_x_37) ;  /* 0x0000003000007945 */ /* 0x000fe80003800200 */
[----:B------:R-:W-:Y:S05]  /*24b0*/  @P2 BRA `(.L_x_38) ;  /* 0x0000000000042947 */ /* 0x000fea0003800000 */
[----:B---3--:R-:W-:Y:S05]  /*24c0*/  BPT.TRAP 0x1 ;  /* 0x000000040000795c */ /* 0x008fea0000300000 */
.L_x_38:
[----:B---3--:R-:W-:Y:S05]  /*24d0*/  BSYNC.RECONVERGENT B0 ;  /* 0x0000000000007941 */ /* 0x008fea0003800200 */
.L_x_37:
[----:B------:R-:W-:Y:S02]  /*24e0*/  UIADD3 UR7, UPT, UPT, UR6, 0x1, URZ ;  /* 0x0000000106077890 */ /* 0x000fe4000fffe0ff */
[----:B------:R-:W-:Y:S02]  /*24f0*/  UIADD3 UR22, UP1, UPT, UR28, 0x80, URZ ;  /* 0x000000801c167890 */ /* 0x000fe4000ff3e0ff */
[----:B------:R-:W-:Y:S02]  /*2500*/  UISETP.NE.AND UP0, UPT, UR7, 0x3c, UPT ;  /* 0x0000003c0700788c */ /* 0x000fe4000bf05270 */
[----:B------:R-:W-:Y:S02]  /*2510*/  USHF.L.U32 UR10, UR14, 0x4, URZ ;  /* 0x000000040e0a7899 */ /* 0x000fe400080006ff */
[----:B------:R-:W-:Y:S02]  /*2520*/  USEL UR8, URZ, 0x1, UP0 ;  /* 0x00000001ff087887 */ /* 0x000fe40008000000 */
[----:B------:R-:W-:Y:S02]  /*2530*/  USEL UR13, UR7, URZ, UP0 ;  /* 0x000000ff070d7287 */ /* 0x000fe40008000000 */
[----:B------:R-:W-:Y:S02]  /*2540*/  UIADD3.X UR23, UPT, UPT, URZ, UR29, URZ, UP1, !UPT ;  /* 0x0000001dff177290 */ /* 0x000fe40008ffe4ff */
[----:B------:R-:W-:Y:S01]  /*2550*/  ULEA UR7, UR13, UR15, 0x3 ;  /* 0x0000000f0d077291 */ /* 0x000fe2000f8e18ff */
[----:B------:R-:W-:Y:S01]  /*2560*/  LOP3.LUT R12, R12, UR8, RZ, 0x3c, !PT ;  /* 0x000000080c0c7c12 */ /* 0x000fe2000f8e3cff */
[----:B------:R-:W-:Y:S02]  /*2570*/  ULEA UR8, UR6, UR15, 0xb ;  /* 0x0000000f06087291 */ /* 0x000fe4000f8e58ff */
[----:B------:R-:W-:Y:S01]  /*2580*/  UIADD3 UR24, UP0, UPT, UR28, 0x180, URZ ;  /* 0x000001801c187890 */ /* 0x000fe2000ff1e0ff */
[----:B-1----:R-:W-:Y:S01]  /*2590*/  SHF.L.U32 R0, R12, 0x1f, RZ ;  /* 0x0000001f0c007819 */ /* 0x002fe200000006ff */
[----:B------:R-:W-:Y:S02]  /*25a0*/  UIADD3 UR8, UPT, UPT, UR8, 0x3600, URZ ;  /* 0x0000360008087890 */ /* 0x000fe4000fffe0ff */
[----:B------:R-:W-:Y:S01]  /*25b0*/  UIMAD UR16, UR6, 0x600, UR5 ;  /* 0x00000600061078a4 */ /* 0x000fe2000f8e0205 */
[----:B------:R4:W1:Y:S01]  /*25c0*/  SYNCS.PHASECHK.TRANS64.TRYWAIT P0, [UR7+0x1e0], R0 ;  /* 0x0001e000ff0075a7 */ /* 0x0008620008001107 */
[----:B------:R-:W-:Y:S01]  /*25d0*/  UMOV UR30, 0x0 ;  /* 0x00000000001e7882 */ /* 0x000fe20000000000 */
[----:B------:R-:W-:Y:S01]  /*25e0*/  UMOV UR31, 0x10000000 ;  /* 0x10000000001f7882 */ /* 0x000fe20000000000 */
[----:B------:R-:W-:Y:S01]  /*25f0*/  UMOV UR11, UR35 ;  /* 0x00000023000b7c82 */ /* 0x000fe20008000000 */
[----:B------:R-:W-:Y:S01]  /*2600*/  UMOV UR12, UR36 ;  /* 0x00000024000c7c82 */ /* 0x000fe20008000000 */
[----:B------:R-:W-:Y:S01]  /*2610*/  UIADD3.X UR25, UPT, UPT, URZ, UR29, URZ, UP0, !UPT ;  /* 0x0000001dff197290 */ /* 0x000fe200087fe4ff */
[----:B------:R4:W-:Y:S01]  /*2620*/  UTMALDG.3D [UR8], [UR22], desc[UR30] ;  /* 0x00001e08160075b4 */ /* 0x0009e20008011000 */
[----:B------:R-:W-:Y:S01]  /*2630*/  UIADD3 UR14, UPT, UPT, UR14, 0x1, URZ ;  /* 0x000000010e0e7890 */ /* 0x000fe2000fffe0ff */
[----:B------:R-:W-:Y:S01]  /*2640*/  UMOV UR7, 0x30000 ;  /* 0x0003000000077882 */ /* 0x000fe20000000000 */
[----:B------:R-:W-:Y:S01]  /*2650*/  UMOV UR20, UR36 ;  /* 0x0000002400147c82 */ /* 0x000fe20008000000 */
[----:B------:R-:W-:Y:S01]  /*2660*/  UMOV UR17, UR9 ;  /* 0x0000000900117c82 */ /* 0x000fe20008000000 */
[----:B------:R-:W-:Y:S01]  /*2670*/  UMOV UR18, UR10 ;  /* 0x0000000a00127c82 */ /* 0x000fe20008000000 */
[----:B------:R-:W-:Y:S02]  /*2680*/  UISETP.NE.AND UP0, UPT, UR14, UR27, UPT ;  /* 0x0000001b0e00728c */ /* 0x000fe4000bf05270 */
[----:B------:R4:W-:Y:S01]  /*2690*/  UTMALDG.3D.MULTICAST [UR16], [UR24], UR7, desc[UR30] ;  /* 0x00001e10180073b4 */ /* 0x0009e20008011807 */
[----:B------:R-:W-:Y:S06]  /*26a0*/  UMOV UR6, UR13 ;  /* 0x0000000d00067c82 */ /* 0x000fec0008000000 */
[----:B------:R-:W-:Y:S05]  /*26b0*/  BRA.U UP0, `(.L_x_39) ;  /* 0xfffffffd004c7547 */ /* 0x000fea000b83ffff */
.L_x_33:
[C---:B------:R-:W-:Y:S01]  /*26c0*/  LEA R3, R11.reuse, UR15, 0x3 ;  /* 0x0000000f0b037c11 */ /* 0x040fe2000f8e18ff */
[----:B------:R-:W-:Y:S01]  /*26d0*/  NOP ;  /* 0x0000000000007918 */ /* 0x000fe20000000000 */
[----:B-1--4-:R-:W-:Y:S02]  /*26e0*/  SHF.L.U32 R0, R10, 0x1f, RZ ;  /* 0x0000001f0a007819 */ /* 0x012fe400000006ff */
[----:B------:R-:W-:Y:S02]  /*26f0*/  LEA R4, R11, UR15, 0x4 ;  /* 0x0000000f0b047c11 */ /* 0x000fe4000f8e20ff */
[----:B--2---:R-:W1:Y:S02]  /*2700*/  SYNCS.PHASECHK.TRANS64.TRYWAIT P0, [R3+URZ+0x3f0], R0 ;  /* 0x0003f000030075a7 */ /* 0x004e6400080011ff */
[----:B-1----:R-:W-:Y:S05]  /*2710*/  @!P0 BRA `(.L_x_40) ;  /* 0x0000006c00308947 */ /* 0x002fea0003800000 */
.L_x_171:
[----:B------:R-:W2:Y:S01]  /*2720*/  LDS.128 R4, [R4+0x480] ;  /* 0x0004800004047984 */ /* 0x000ea20000000c00 */
[----:B------:R-:W-:Y:S01]  /*2730*/  UISETP.GE.AND UP0, UPT, UR42, 0x1, UPT ;  /* 0x000000012a00788c */ /* 0x000fe2000bf06270 */
[----:B------:R-:W-:Y:S01]  /*2740*/  @!PT LDS RZ, [RZ] ;  /* 0x00000000fffff984 */ /* 0x000fe20000000800 */
[----:B------:R-:W-:Y:S01]  /*2750*/  @!PT LDS RZ, [RZ] ;  /* 0x00000000fffff984 */ /* 0x000fe20000000800 */
[----:B------:R-:W-:Y:S01]  /*2760*/  @!PT LDS RZ, [RZ] ;  /* 0x00000000fffff984 */ /* 0x000fe20000000800 */
[----:B------:R-:W-:Y:S01]  /*2770*/  @!PT LDS RZ, [RZ] ;  /* 0x00000000fffff984 */ /* 0x000fe20000000800 */
[----:B------:R4:W-:Y:S06]  /*2780*/  MEMBAR.ALL.CTA ;  /* 0x0000000000007992 */ /* 0x0009ec0000008000 */
[----:B----4-:R-:W4:Y:S01]  /*2790*/  FENCE.VIEW.ASYNC.S ;  /* 0x00000000000073c6 */ /* 0x010f220000000000 */
[----:B--2---:R-:W-:-:S13]  /*27a0*/  LOP3.LUT P0, RZ, R6, 0x1, RZ, 0xc0, !PT ;  /* 0x0000000106ff7812 */ /* 0x004fda000780c0ff */
[----:B----4-:R-:W-:Y:S01]  /*27b0*/  VOTEU.ANY UP1, P0 ;  /* 0x0000000000ff7886 */ /* 0x010fe20000020100 */
[----:B------:R-:W-:-:S13]  /*27c0*/  PLOP3.LUT P0, PT, PT, PT, UP1, 0x80, 0x8 ;  /* 0x000000000008781c */ /* 0x000fda0003f0f018 */
[----:B-1----:R-:W-:Y:S02]  /*27d0*/  @P0 LOP3.LUT R0, R5, 0xffff, RZ, 0xc0, !PT ;  /* 0x0000ffff05000812 */ /* 0x002fe400078ec0ff */
[----:B------:R-:W-:Y:S02]  /*27e0*/  @P0 MOV R2, R4 ;  /* 0x0000000400020202 */ /* 0x000fe40000000f00 */
[----:B------:R-:W-:Y:S01]  /*27f0*/  @P0 R2UR UR7, R0 ;  /* 0x00000000000702ca */ /* 0x000fe200000e0000 */
[----:B------:R-:W-:Y:S01]  /*2800*/  VIADD R0, R3, 0x400 ;  /* 0x0000040003007836 */ /* 0x000fe20000000000 */
[----:B------:R-:W-:Y:S02]  /*2810*/  @P0 SHF.R.U32.HI R4, RZ, 0x10, R5 ;  /* 0x00000010ff040819 */ /* 0x000fe40000011605 */
[----:B------:R-:W-:Y:S02]  /*2820*/  @P0 R2UR UR8, R2 ;  /* 0x00000000020802ca */ /* 0x000fe400000e0000 */
[----:B------:R-:W-:-:S02]  /*2830*/  PRMT R0, RZ, 0x654, R0 ;  /* 0x00000654ff007816 */ /* 0x000fc40000000000 */
[----:B------:R-:W-:Y:S02]  /*2840*/  @P0 R2UR UR6, R4 ;  /* 0x00000000040602ca */ /* 0x000fe400000e0000 */
[----:B------:R1:W-:Y:S03]  /*2850*/  SYNCS.ARRIVE.TRANS64.RED.A1T0 RZ, [R0+URZ], RZ ;  /* 0x000000ff00ff79a7 */ /* 0x0003e600081004ff */
[----:B------:R-:W-:-:S04]  /*2860*/  @UP1 UMOV UR37, UR7 ;  /* 0x0000000700251c82 */ /* 0x000fc80008000000 */
[----:B------:R-:W-:-:S04]  /*2870*/  @UP1 UMOV UR38, UR8 ;  /* 0x0000000800261c82 */ /* 0x000fc80008000000 */
[----:B------:R-:W-:Y:S01]  /*2880*/  @UP1 UMOV UR36, UR6 ;  /* 0x0000000600241c82 */ /* 0x000fe20008000000 */
[----:B------:R-:W-:Y:S05]  /*2890*/  BRA.U !UP0, `(.L_x_41) ;  /* 0x0000000108d47547 */ /* 0x000fea000b800000 */
[----:B------:R-:W3:Y:S01]  /*28a0*/  LDCU.128 UR16, c[0x0][0xb10] ;  /* 0x00016200ff1077ac */ /* 0x000ee20008000c00 */
[----:B------:R-:W2:Y:S01]  /*28b0*/  LDCU UR12, c[0x0][0xb20] ;  /* 0x00016400ff0c77ac */ /* 0x000ea20008000800 */
[----:B------:R-:W4:Y:S01]  /*28c0*/  LDCU UR20, c[0x0][0xb0c] ;  /* 0x00016180ff1477ac */ /* 0x000f220008000800 */
[----:B------:R-:W1:Y:S01]  /*28d0*/  LDCU.64 UR10, c[0x0][0xb28] ;  /* 0x00016500ff0a77ac */ /* 0x000e620008000a00 */
[----:B------:R-:W-:Y:S02]  /*28e0*/  UISETP.NE.AND UP3, UPT, UR42, 0x1, UPT ;  /* 0x000000012a00788c */ /* 0x000fe4000bf65270 */
[----:B---3--:R-:W-:Y:S02]  /*28f0*/  UIMAD.WIDE.U32 UR8, UR39, UR19, URZ ;  /* 0x00000013270872a5 */ /* 0x008fe4000f8e00ff */
[----:B------:R-:W-:Y:S02]  /*2900*/  UIMAD.WIDE.U32 UR6, UR40, UR16, URZ ;  /* 0x00000010280672a5 */ /* 0x000fe4000f8e00ff */
[----:B------:R-:W-:-:S02]  /*2910*/  UISETP.NE.AND UP0, UPT, UR18, 0x1, UPT ;  /* 0x000000011200788c */ /* 0x000fc4000bf05270 */
[----:B------:R-:W-:Y:S01]  /*2920*/  UIMAD.WIDE.U32 UR30, UR37, UR19, URZ ;  /* 0x00000013251e72a5 */ /* 0x000fe2000f8e00ff */
[----:B------:R-:W-:Y:S02]  /*2930*/  UMOV UR8, UR9 ;  /* 0x0000000900087c82 */ /* 0x000fe40008000000 */
[----:B------:R-:W-:Y:S01]  /*2940*/  UMOV UR6, UR7 ;  /* 0x0000000700067c82 */ /* 0x000fe20008000000 */
[----:B--2---:R-:W-:Y:S02]  /*2950*/  USHF.R.U32.HI UR8, URZ, UR12, UR8 ;  /* 0x0000000cff087299 */ /* 0x004fe40008011608 */
[----:B----4-:R-:W-:Y:S02]  /*2960*/  UISETP.NE.AND UP2, UPT, UR20, 0x1, UPT ;  /* 0x000000011400788c */ /* 0x010fe4000bf45270 */
[----:B------:R-:W-:Y:S02]  /*2970*/  USHF.R.U32.HI UR6, URZ, UR17, UR6 ;  /* 0x00000011ff067299 */ /* 0x000fe40008011606 */
[----:B------:R-:W-:-:S02]  /*2980*/  USEL UR7, UR39, UR8, !UP0 ;  /* 0x0000000827077287 */ /* 0x000fc4000c000000 */
[----:B------:R-:W-:Y:S02]  /*2990*/  USEL UR8, UR40, UR6, !UP2 ;  /* 0x0000000628087287 */ /* 0x000fe4000d000000 */
[----:B-1----:R-:W-:Y:S01]  /*29a0*/  UIMAD.WIDE.U32 UR22, UR7, UR10, URZ ;  /* 0x0000000a071672a5 */ /* 0x002fe2000f8e00ff */
[----:B------:R-:W-:Y:S01]  /*29b0*/  UMOV UR6, UR31 ;  /* 0x0000001f00067c82 */ /* 0x000fe20008000000 */
[----:B------:R-:W-:Y:S02]  /*29c0*/  UIMAD.WIDE.U32 UR24, UR38, UR16, URZ ;  /* 0x00000010261872a5 */ /* 0x000fe4000f8e00ff */
[----:B------:R-:W-:-:S03]  /*29d0*/  UIMAD.WIDE.U32 UR30, UR8, UR10, URZ ;  /* 0x0000000a081e72a5 */ /* 0x000fc6000f8e00ff */
[----:B------:R-:W-:Y:S01]  /*29e0*/  UMOV UR22, UR23 ;  /* 0x0000001700167c82 */ /* 0x000fe20008000000 */
[----:B------:R-:W-:Y:S02]  /*29f0*/  USHF.R.U32.HI UR6, URZ, UR12, UR6 ;  /* 0x0000000cff067299 */ /* 0x000fe40008011606 */
[----:B------:R-:W-:Y:S01]  /*2a00*/  @UP3 USHF.R.U32.HI UR7, URZ, UR11, UR22 ;  /* 0x0000000bff073299 */ /* 0x000fe20008011616 */
[----:B------:R-:W-:Y:S01]  /*2a10*/  UMOV UR24, UR25 ;  /* 0x0000001900187c82 */ /* 0x000fe20008000000 */
[----:B------:R-:W-:Y:S01]  /*2a20*/  UMOV UR30, UR31 ;  /* 0x0000001f001e7c82 */ /* 0x000fe20008000000 */
[----:B------:R-:W-:Y:S02]  /*2a30*/  USHF.R.U32.HI UR17, URZ, UR17, UR24 ;  /* 0x00000011ff117299 */ /* 0x000fe40008011618 */
[----:B------:R-:W-:Y:S02]  /*2a40*/  USEL UR6, UR37, UR6, !UP0 ;  /* 0x0000000625067287 */ /* 0x000fe4000c000000 */
[----:B------:R-:W-:-:S02]  /*2a50*/  @UP3 USHF.R.U32.HI UR8, URZ, UR11, UR30 ;  /* 0x0000000bff083299 */ /* 0x000fc4000801161e */
[----:B------:R-:W-:Y:S02]  /*2a60*/  UIMAD UR9, UR42, UR7, URZ ;  /* 0x000000072a0972a4 */ /* 0x000fe4000f8e02ff */
[----:B------:R-:W-:Y:S02]  /*2a70*/  USEL UR7, UR38, UR17, !UP2 ;  /* 0x0000001126077287 */ /* 0x000fe4000d000000 */
[----:B------:R-:W-:Y:S02]  /*2a80*/  UIMAD UR12, UR42, UR8, URZ ;  /* 0x000000082a0c72a4 */ /* 0x000fe4000f8e02ff */
[----:B------:R-:W-:Y:S02]  /*2a90*/  UISETP.GE.AND UP0, UPT, UR6, UR9, UPT ;  /* 0x000000090600728c */ /* 0x000fe4000bf06270 */
[----:B------:R-:W-:Y:S02]  /*2aa0*/  UIMAD.WIDE.U32 UR22, UR6, UR10, URZ ;  /* 0x0000000a061672a5 */ /* 0x000fe4000f8e00ff */
[----:B------:R-:W-:-:S02]  /*2ab0*/  UISETP.GE.OR UP0, UPT, UR7, UR12, UP0 ;  /* 0x0000000c0700728c */ /* 0x000fc40008706670 */
[----:B------:R-:W-:Y:S02]  /*2ac0*/  UIMAD.WIDE.U32 UR16, UR7, UR10, URZ ;  /* 0x0000000a071072a5 */ /* 0x000fe4000f8e00ff */
[----:B------:R-:W-:Y:S01]  /*2ad0*/  UIADD3 UR12, UPT, UPT, -UR6, URZ, URZ ;  /* 0x000000ff060c7290 */ /* 0x000fe2000fffe1ff */
[----:B------:R-:W-:Y:S01]  /*2ae0*/  UMOV UR10, UR23 ;  /* 0x00000017000a7c82 */ /* 0x000fe20008000000 */
[----:B------:R-:W-:Y:S02]  /*2af0*/  UIADD3 UR14, UPT, UPT, -UR7, URZ, URZ ;  /* 0x000000ff070e7290 */ /* 0x000fe4000fffe1ff */
[----:B------:R-:W-:-:S03]  /*2b00*/  USHF.R.U32.HI UR10, URZ, UR11, UR10 ;  /* 0x0000000bff0a7299 */ /* 0x000fc6000801160a */
[----:B------:R-:W-:Y:S01]  /*2b10*/  @!UP0 UMOV UR9, UR17 ;  /* 0x0000001100098c82 */ /* 0x000fe20008000000 */
[----:B------:R-:W-:Y:S02]  /*2b20*/  UIMAD UR12, UR18, UR12, UR37 ;  /* 0x0000000c120c72a4 */ /* 0x000fe4000f8e0225 */
[----:B------:R-:W-:Y:S02]  /*2b30*/  USEL UR10, UR6, UR10, !UP3 ;  /* 0x0000000a060a7287 */ /* 0x000fe4000d800000 */
[----:B------:R-:W-:Y:S02]  /*2b40*/  @!UP0 USHF.R.U32.HI UR9, URZ, UR11, UR9 ;  /* 0x0000000bff098299 */ /* 0x000fe40008011609 */
[----:B------:R-:W-:Y:S02]  /*2b50*/  UIADD3 UR11, UPT, UPT, -UR10, URZ, URZ ;  /* 0x000000ff0a0b7290 */ /* 0x000fe4000fffe1ff */
[----:B------:R-:W-:Y:S02]  /*2b60*/  @!UP0 USEL UR9, UR7, UR9, !UP3 ;  /* 0x0000000907098287 */ /* 0x000fe4000d800000 */
[----:B------:R-:W-:-:S02]  /*2b70*/  UIMAD UR11, UR42, UR11, UR6 ;  /* 0x0000000b2a0b72a4 */ /* 0x000fc4000f8e0206 */
[----:B------:R-:W-:Y:S02]  /*2b80*/  @!UP0 UIADD3 UR10, UPT, UPT, UR10, -UR9, URZ ;  /* 0x800000090a0a8290 */ /* 0x000fe4000fffe0ff */
[----:B------:R-:W-:Y:S02]  /*2b90*/  @!UP0 UIMAD UR9, UR11, UR8, UR9 ;  /* 0x000000080b0982a4 */ /* 0x000fe4000f8e0209 */
[----:B------:R-:W-:Y:S02]  /*2ba0*/  @!UP0 UIMAD UR6, UR42, UR10, UR7 ;  /* 0x0000000a2a0682a4 */ /* 0x000fe4000f8e0207 */
[----:B------:R-:W-:Y:S02]  /*2bb0*/  UIMAD UR8, UR20, UR14, UR38 ;  /* 0x0000000e140872a4 */ /* 0x000fe4000f8e0226 */
[----:B------:R-:W-:Y:S01]  /*2bc0*/  UIMAD UR37, UR6, UR18, UR12 ;  /* 0x00000012062572a4 */ /* 0x000fe2000f8e020c */
[----:B------:R-:W-:Y:S02]  /*2bd0*/  @!UP0 UMOV UR7, UR9 ;  /* 0x0000000900078c82 */ /* 0x000fe40008000000 */
[----:B------:R-:W-:-:S12]  /*2be0*/  UIMAD UR38, UR7, UR20, UR8 ;  /* 0x00000014072672a4 */ /* 0x000fd8000f8e0208 */
.L_x_41:
[----:B------:R-:W2:Y:S02]  /*2bf0*/  LDCU UR6, c[0x0][0xb30] ;  /* 0x00016600ff0677ac */ /* 0x000ea40008000800 */
[----:B--2---:R-:W-:-:S09]  /*2c00*/  UISETP.NE.AND UP0, UPT, UR6, 0x1, UPT ;  /* 0x000000010600788c */ /* 0x004fd2000bf05270 */
[----:B------:R-:W-:Y:S05]  /*2c10*/  BRA.U UP0, `(.L_x_42) ;  /* 0x0000000100447547 */ /* 0x000fea000b800000 */
[----:B------:R-:W2:Y:S01]  /*2c20*/  LDCU.128 UR16, c[0x0][0xb10] ;  /* 0x00016200ff1077ac */ /* 0x000ea20008000c00 */
[----:B------:R-:W4:Y:S01]  /*2c30*/  LDCU UR10, c[0x0][0xb0c] ;  /* 0x00016180ff0a77ac */ /* 0x000f220008000800 */
[----:B------:R-:W1:Y:S01]  /*2c40*/  LDCU UR11, c[0x0][0xb20] ;  /* 0x00016400ff0b77ac */ /* 0x000e620008000800 */
[----:B--2---:R-:W-:Y:S02]  /*2c50*/  UIMAD.WIDE.U32 UR8, UR38, UR16, URZ ;  /* 0x00000010260872a5 */ /* 0x004fe4000f8e00ff */
[----:B------:R-:W-:Y:S02]  /*2c60*/  UIMAD.WIDE.U32 UR6, UR37, UR19, URZ ;  /* 0x00000013250672a5 */ /* 0x000fe4000f8e00ff */
[----:B----4-:R-:W-:Y:S02]  /*2c70*/  UISETP.NE.AND UP2, UPT, UR10, 0x1, UPT ;  /* 0x000000010a00788c */ /* 0x010fe4000bf45270 */
[----:B------:R-:W-:Y:S01]  /*2c80*/  UISETP.NE.AND UP0, UPT, UR18, 0x1, UPT ;  /* 0x000000011200788c */ /* 0x000fe2000bf05270 */
[----:B------:R-:W-:-:S02]  /*2c90*/  UMOV UR8, UR9 ;  /* 0x0000000900087c82 */ /* 0x000fc40008000000 */
[----:B------:R-:W-:Y:S01]  /*2ca0*/  UMOV UR6, UR7 ;  /* 0x0000000700067c82 */ /* 0x000fe20008000000 */
[----:B------:R-:W-:Y:S02]  /*2cb0*/  USHF.R.U32.HI UR17, URZ, UR17, UR8 ;  /* 0x00000011ff117299 */ /* 0x000fe40008011608 */
[----:B-1----:R-:W-:Y:S02]  /*2cc0*/  USHF.R.U32.HI UR6, URZ, UR11, UR6 ;  /* 0x0000000bff067299 */ /* 0x002fe40008011606 */
[----:B------:R-:W-:Y:S02]  /*2cd0*/  USEL UR7, UR38, UR17, !UP2 ;  /* 0x0000001126077287 */ /* 0x000fe4000d000000 */
[----:B------:R-:W-:-:S04]  /*2ce0*/  USEL UR6, UR37, UR6, !UP0 ;  /* 0x0000000625067287 */ /* 0x000fc8000c000000 */
[----:B------:R-:W-:Y:S02]  /*2cf0*/  UIADD3 UR8, UPT, UPT, UR7, -UR6, URZ ;  /* 0x8000000607087290 */ /* 0x000fe4000fffe0ff */
[----:B------:R-:W-:Y:S02]  /*2d00*/  UIADD3 UR6, UPT, UPT, -UR7, UR6, URZ ;  /* 0x0000000607067290 */ /* 0x000fe4000fffe1ff */
[----:B------:R-:W-:Y:S02]  /*2d10*/  UIMAD UR37, UR8, UR18, UR37 ;  /* 0x00000012082572a4 */ /* 0x000fe4000f8e0225 */
[----:B------:R-:W-:-:S12]  /*2d20*/  UIMAD UR38, UR6, UR10, UR38 ;  /* 0x0000000a062672a4 */ /* 0x000fd8000f8e0226 */
.L_x_42:
[----:B------:R-:W-:Y:S01]  /*2d30*/  VIADD R11, R11, 0x1 ;  /* 0x000000010b0b7836 */ /* 0x000fe20000000000 */
[----:B------:R-:W-:Y:S01]  /*2d40*/  PLOP3.LUT P1, PT, PT, PT, PT, 0x80, 0x8 ;  /* 0x000000000008781c */ /* 0x000fe20003f2f070 */
[----:B------:R-:W-:Y:S02]  /*2d50*/  UIADD3 UR48, UPT, UPT, UR38, UR61, URZ ;  /* 0x0000003d26307290 */ /* 0x000fe4000fffe0ff */
[----:B------:R-:W-:Y:S01]  /*2d60*/  UIADD3 UR47, UPT, UPT, UR37, UR60, URZ ;  /* 0x0000003c252f7290 */ /* 0x000fe2000fffe0ff */
[----:B------:R-:W-:-:S04]  /*2d70*/  ISETP.NE.AND P0, PT, R11, 0x2, PT ;  /* 0x000000020b00780c */ /* 0x000fc80003f05270 */
[----:B-1----:R-:W-:Y:S02]  /*2d80*/  SEL R0, RZ, 0x1, P0 ;  /* 0x00000001ff007807 */ /* 0x002fe40000000000 */
[----:B------:R-:W-:Y:S02]  /*2d90*/  SEL R11, R11, RZ, P0 ;  /* 0x000000ff0b0b7207 */ /* 0x000fe40000000000 */
[----:B------:R-:W-:Y:S01]  /*2da0*/  LOP3.LUT R10, R10, R0, RZ, 0x3c, !PT ;  /* 0x000000000a0a7212 */ /* 0x000fe200078e3cff */
[----:B------:R-:W-:Y:S06]  /*2db0*/  BRA.U UP1, `(.L_x_43) ;  /* 0xfffffff1015c7547 */ /* 0x000fec000b83ffff */
[----:B------:R-:W-:Y:S01]  /*2dc0*/  UIADD3 UR15, UPT, UPT, UR15, 0x1e0, URZ ;  /* 0x000001e00f0f7890 */ /* 0x000fe2000fffe0ff */
[----:B------:R-:W-:-:S03]  /*2dd0*/  SHF.L.U32 R2, R12, 0x1f, RZ ;  /* 0x0000001f0c027819 */ /* 0x000fc600000006ff */
[----:B------:R-:W-:-:S09]  /*2de0*/  ULEA UR4, UR13, UR15, 0x3 ;  /* 0x0000000f0d047291 */ /* 0x000fd2000f8e18ff */
[----:B------:R-:W1:Y:S02]  /*2df0*/  SYNCS.PHASECHK.TRANS64.TRYWAIT P0, [UR4], R2 ;  /* 0x00000002ff0075a7 */ /* 0x000e640008001104 */
[----:B-1----:R-:W-:Y:S05]  /*2e00*/  @!P0 BRA `(.L_x_44) ;  /* 0x0000006400888947 */ /* 0x002fea0003800000 */
.L_x_173:
[----:B------:R-:W-:-:S04]  /*2e10*/  UIADD3 UR4, UPT, UPT, UR13, 0x1, URZ ;  /* 0x000000010d047890 */ /* 0x000fc8000fffe0ff */
[----:B------:R-:W-:-:S04]  /*2e20*/  UISETP.NE.AND UP0, UPT, UR4, 0x3c, UPT ;  /* 0x0000003c0400788c */ /* 0x000fc8000bf05270 */
[----:B------:R-:W-:Y:S02]  /*2e30*/  USEL UR6, URZ, 0x1, UP0 ;  /* 0x00000001ff067887 */ /* 0x000fe40008000000 */
[----:B------:R-:W-:-:S04]  /*2e40*/  USEL UR4, UR4, URZ, UP0 ;  /* 0x000000ff04047287 */ /* 0x000fc80008000000 */
[----:B------:R-:W-:Y:S01]  /*2e50*/  ULEA UR5, UR4, UR15, 0x3 ;  /* 0x0000000f04057291 */ /* 0x000fe2000f8e18ff */
[----:B-1----:R-:W-:-:S04]  /*2e60*/  LOP3.LUT R2, R12, UR6, RZ, 0x3c, !PT ;  /* 0x000000060c027c12 */ /* 0x002fc8000f8e3cff */
[----:B------:R-:W-:-:S04]  /*2e70*/  SHF.L.U32 R3, R2, 0x1f, RZ ;  /* 0x0000001f02037819 */ /* 0x000fc800000006ff */
[----:B------:R-:W1:Y:S02]  /*2e80*/  SYNCS.PHASECHK.TRANS64.TRYWAIT P0, [UR5], R3 ;  /* 0x00000003ff0075a7 */ /* 0x000e640008001105 */
[----:B-1----:R-:W-:Y:S05]  /*2e90*/  @!P0 BRA `(.L_x_45) ;  /* 0x00000064007c8947 */ /* 0x002fea0003800000 */
.L_x_175:
[----:B------:R-:W-:-:S04]  /*2ea0*/  UIADD3 UR4, UPT, UPT, UR4, 0x1, URZ ;  /* 0x0000000104047890 */ /* 0x000fc8000fffe0ff */
[----:B------:R-:W-:-:S04]  /*2eb0*/  UISETP.NE.AND UP0, UPT, UR4, 0x3c, UPT ;  /* 0x0000003c0400788c */ /* 0x000fc8000bf05270 */
[----:B------:R-:W-:Y:S02]  /*2ec0*/  USEL UR6, URZ, 0x1, UP0 ;  /* 0x00000001ff067887 */ /* 0x000fe40008000000 */
[----:B------:R-:W-:-:S04]  /*2ed0*/  USEL UR4, UR4, URZ, UP0 ;  /* 0x000000ff04047287 */ /* 0x000fc80008000000 */
[----:B------:R-:W-:Y:S01]  /*2ee0*/  ULEA UR5, UR4, UR15, 0x3 ;  /* 0x0000000f04057291 */ /* 0x000fe2000f8e18ff */
[----:B------:R-:W-:-:S04]  /*2ef0*/  LOP3.LUT R2, R2, UR6, RZ, 0x3c, !PT ;  /* 0x0000000602027c12 */ /* 0x000fc8000f8e3cff */
[----:B-1----:R-:W-:-:S04]  /*2f00*/  SHF.L.U32 R3, R2, 0x1f, RZ ;  /* 0x0000001f02037819 */ /* 0x002fc800000006ff */
[----:B------:R-:W1:Y:S02]  /*2f10*/  SYNCS.PHASECHK.TRANS64.TRYWAIT P0, [UR5], R3 ;  /* 0x00000003ff0075a7 */ /* 0x000e640008001105 */
[----:B-1----:R-:W-:Y:S05]  /*2f20*/  @!P0 BRA `(.L_x_46) ;  /* 0x0000006400708947 */ /* 0x002fea0003800000 */
.L_x_177:
        /* <DEDUP_REMOVED lines=9> */
.L_x_179:
        /* <DEDUP_REMOVED lines=9> */
.L_x_181:
        /* <DEDUP_REMOVED lines=9> */
.L_x_183:
        /* <DEDUP_REMOVED lines=9> */
.L_x_185:
        /* <DEDUP_REMOVED lines=9> */
.L_x_187:
        /* <DEDUP_REMOVED lines=9> */
.L_x_189:
        /* <DEDUP_REMOVED lines=9> */
.L_x_191:
        /* <DEDUP_REMOVED lines=9> */
.L_x_193:
        /* <DEDUP_REMOVED lines=9> */
.L_x_195:
        /* <DEDUP_REMOVED lines=9> */
.L_x_197:
        /* <DEDUP_REMOVED lines=9> */
.L_x_199:
        /* <DEDUP_REMOVED lines=9> */
.L_x_201:
        /* <DEDUP_REMOVED lines=9> */
.L_x_203:
        /* <DEDUP_REMOVED lines=9> */
.L_x_205:
        /* <DEDUP_REMOVED lines=9> */
.L_x_207:
        /* <DEDUP_REMOVED lines=9> */
.L_x_209:
        /* <DEDUP_REMOVED lines=9> */
.L_x_211:
        /* <DEDUP_REMOVED lines=9> */
.L_x_213:
        /* <DEDUP_REMOVED lines=9> */
.L_x_215:
        /* <DEDUP_REMOVED lines=9> */
.L_x_217:
        /* <DEDUP_REMOVED lines=9> */
.L_x_219:
        /* <DEDUP_REMOVED lines=9> */
.L_x_221:
        /* <DEDUP_REMOVED lines=9> */
.L_x_223:
        /* <DEDUP_REMOVED lines=9> */
.L_x_225:
        /* <DEDUP_REMOVED lines=9> */
.L_x_227:
        /* <DEDUP_REMOVED lines=9> */
.L_x_229:
        /* <DEDUP_REMOVED lines=9> */
.L_x_231:
        /* <DEDUP_REMOVED lines=9> */
.L_x_233:
        /* <DEDUP_REMOVED lines=9> */
.L_x_235:
        /* <DEDUP_REMOVED lines=9> */
.L_x_237:
        /* <DEDUP_REMOVED lines=9> */
.L_x_239:
        /* <DEDUP_REMOVED lines=9> */
.L_x_241:
        /* <DEDUP_REMOVED lines=9> */
.L_x_243:
        /* <DEDUP_REMOVED lines=9> */
.L_x_245:
        /* <DEDUP_REMOVED lines=9> */
.L_x_247:
        /* <DEDUP_REMOVED lines=9> */
.L_x_249:
        /* <DEDUP_REMOVED lines=9> */
.L_x_251:
        /* <DEDUP_REMOVED lines=9> */
.L_x_253:
        /* <DEDUP_REMOVED lines=9> */
.L_x_255:
        /* <DEDUP_REMOVED lines=9> */
.L_x_257:
        /* <DEDUP_REMOVED lines=9> */
.L_x_259:
        /* <DEDUP_REMOVED lines=9> */
.L_x_261:
        /* <DEDUP_REMOVED lines=9> */
.L_x_263:
        /* <DEDUP_REMOVED lines=9> */
.L_x_265:
        /* <DEDUP_REMOVED lines=9> */
.L_x_267:
        /* <DEDUP_REMOVED lines=9> */
.L_x_269:
        /* <DEDUP_REMOVED lines=9> */
.L_x_271:
        /* <DEDUP_REMOVED lines=9> */
.L_x_273:
        /* <DEDUP_REMOVED lines=9> */
.L_x_275:
        /* <DEDUP_REMOVED lines=9> */
.L_x_277:
        /* <DEDUP_REMOVED lines=9> */
.L_x_279:
        /* <DEDUP_REMOVED lines=9> */
.L_x_281:
        /* <DEDUP_REMOVED lines=9> */
.L_x_283:
        /* <DEDUP_REMOVED lines=9> */
.L_x_285:
        /* <DEDUP_REMOVED lines=9> */
.L_x_287:
        /* <DEDUP_REMOVED lines=9> */
.L_x_289:
[----:B------:R-:W-:-:S04]  /*4eb0*/  UIADD3 UR4, UPT, UPT, UR4, 0x1, URZ ;  /* 0x0000000104047890 */ /* 0x000fc8000fffe0ff */
[----:B------:R-:W-:-:S04]  /*4ec0*/  UISETP.NE.AND UP0, UPT, UR4, 0x3c, UPT ;  /* 0x0000003c0400788c */ /* 0x000fc8000bf05270 */
[----:B------:R-:W-:Y:S02]  /*4ed0*/  USEL UR5, URZ, 0x1, UP0 ;  /* 0x00000001ff057887 */ /* 0x000fe40008000000 */
[----:B------:R-:W-:-:S04]  /*4ee0*/  USEL UR4, UR4, URZ, UP0 ;  /* 0x000000ff04047287 */ /* 0x000fc80008000000 */
[----:B------:R-:W-:Y:S01]  /*4ef0*/  ULEA UR4, UR4, UR15, 0x3 ;  /* 0x0000000f04047291 */ /* 0x000fe2000f8e18ff */
[----:B------:R-:W-:-:S04]  /*4f00*/  LOP3.LUT R2, R2, UR5, RZ, 0x3c, !PT ;  /* 0x0000000502027c12 */ /* 0x000fc8000f8e3cff */
[----:B------:R-:W-:Y:S01]  /*4f10*/  SHF.L.U32 R2, R2, 0x1f, RZ ;  /* 0x0000001f02027819 */ /* 0x000fe200000006ff */
[----:B-1----:R-:W-:-:S07]  /*4f20*/  IMAD.U32 R0, RZ, RZ, UR4 ;  /* 0x00000004ff007e24 */ /* 0x002fce000f8e00ff */
.L_x_103:
[----:B-1----:R1:W2:Y:S02]  /*4f30*/  SYNCS.PHASECHK.TRANS64.TRYWAIT P0, [R0+URZ], R2 ;  /* 0x00000002000075a7 */ /* 0x0022a400080011ff */
[----:B--2---:R-:W-:Y:S05]  /*4f40*/  @!P0 NANOSLEEP.SYNCS 0x989680 ;  /* 0x009896800000895d */ /* 0x004fea0003900000 */
[----:B------:R-:W2:Y:S02]  /*4f50*/  @!P0 SYNCS.PHASECHK.TRANS64 P0, [R0+URZ], R2 ;  /* 0x00000002000085a7 */ /* 0x000ea400080010ff */
[----:B--23--:R-:W-:Y:S05]  /*4f60*/  @P0 EXIT ;  /* 0x000000000000094d */ /* 0x00cfea0003800000 */
[----:B------:R-:W-:Y:S05]  /*4f70*/  BRA `(.L_x_103) ;  /* 0xfffffffc00ec7947 */ /* 0x000fea000383ffff */
.L_x_23:
[----:B------:R-:W-:-:S04]  /*4f80*/  UISETP.NE.AND UP0, UPT, UR44, URZ, UPT ;  /* 0x000000ff2c00728c */ /* 0x000fc8000bf05270 */
[----:B------:R-:W-:-:S09]  /*4f90*/  UISETP.NE.OR UP0, UPT, UR20, 0x1, UP0 ;  /* 0x000000011400788c */ /* 0x000fd20008705670 */
[----:B------:R-:W-:Y:S05]  /*4fa0*/  BRA.U UP0, `(.L_x_104) ;  /* 0x0000000500487547 */ /* 0x000fea000b800000 */
[----:B------:R-:W-:Y:S01]  /*4fb0*/  ISETP.GE.U32.AND P2, PT, R0, 0x2, PT ;  /* 0x000000020000780c */ /* 0x000fe20003f46070 */
[----:B------:R-:W-:Y:S01]  /*4fc0*/  IMAD.MOV.U32 R12, RZ, RZ, 0x1 ;  /* 0x00000001ff0c7424 */ /* 0x000fe200078e00ff */
[----:B------:R-:W-:Y:S02]  /*4fd0*/  CS2R R10, SRZ ;  /* 0x00000000000a7805 */ /* 0x000fe4000001ff00 */
[----:B------:R-:W-:Y:S01]  /*4fe0*/  CS2R R8, SRZ ;  /* 0x0000000000087805 */ /* 0x000fe2000001ff00 */
[----:B------:R-:W-:Y:S01]  /*4ff0*/  UMOV UR4, 0x400 ;  /* 0x0000040000047882 */ /* 0x000fe20000000000 */
[----:B------:R-:W-:Y:S01]  /*5000*/  UMOV UR5, URZ ;  /* 0x000000ff00057c82 */ /* 0x000fe20008000000 */
[----:B------:R-:W-:-:S12]  /*5010*/  ULEA UR44, UR44, UR4, 0x18 ;  /* 0x000000042c2c7291 */ /* 0x000fd8000f8ec0ff */
.L_x_108:
[----:B------:R-:W-:Y:S02]  /*5020*/  LEA R2, R8, UR44, 0x3 ;  /* 0x0000002c08027c11 */ /* 0x000fe4000f8e18ff */
[----:B------:R-:W-:-:S03]  /*5030*/  SHF.L.U32 R4, R9, 0x1f, RZ ;  /* 0x0000001f09047819 */ /* 0x000fc600000006ff */
[----:B------:R-:W-:Y:S01]  /*5040*/  VIADD R5, R2, 0x460 ;  /* 0x0000046002057836 */ /* 0x000fe20000000000 */
[----:B------:R-:W1:Y:S02]  /*5050*/  SYNCS.PHASECHK.TRANS64.TRYWAIT P0, [R2+URZ+0x450], R4 ;  /* 0x00045004020075a7 */ /* 0x000e6400080011ff */
[----:B-1----:R-:W-:Y:S05]  /*5060*/  @!P0 BRA `(.L_x_105) ;  /* 0x0000005800788947 */ /* 0x002fea0003800000 */
.L_x_290:
[----:B------:R-:W-:Y:S01]  /*5070*/  ULEA UR4, UR5, UR44, 0x3 ;  /* 0x0000002c05047291 */ /* 0x000fe2000f8e18ff */
[----:B-1----:R-:W-:Y:S01]  /*5080*/  PRMT R2, RZ, 0x654, R5 ;  /* 0x00000654ff027816 */ /* 0x002fe20000000005 */
[----:B------:R-:W-:Y:S01]  /*5090*/  @!P2 IMAD.MOV.U32 R4, RZ, RZ, 0x10 ;  /* 0x00000010ff04a424 */ /* 0x000fe200078e00ff */
[----:B------:R-:W-:Y:S01]  /*50a0*/  SHF.L.U32 R5, R12, 0x1f, RZ ;  /* 0x0000001f0c057819 */ /* 0x000fe200000006ff */
[----:B------:R-:W-:Y:S01]  /*50b0*/  UIADD3 UR6, UPT, UPT, UR4, 0x3f0, URZ ;  /* 0x000003f004067890 */ /* 0x000fe2000fffe0ff */
[----:B------:R1:W-:Y:S05]  /*50c0*/  SYNCS.ARRIVE.TRANS64.RED.A1T0 RZ, [R2+URZ], RZ ;  /* 0x000000ff02ff79a7 */ /* 0x0003ea00081004ff */
[----:B------:R-:W-:Y:S01]  /*50d0*/  IMAD.U32 R6, RZ, RZ, UR6 ;  /* 0x00000006ff067e24 */ /* 0x000fe2000f8e00ff */
[----:B------:R-:W2:Y:S04]  /*50e0*/  SYNCS.PHASECHK.TRANS64.TRYWAIT P0, [UR4+0x400], R5 ;  /* 0x00040005ff0075a7 */ /* 0x000ea80008001104 */
[----:B------:R-:W-:Y:S01]  /*50f0*/  PRMT R6, R0, 0x654, R6 ;  /* 0x0000065400067816 */ /* 0x000fe20000000006 */
[----:B-12---:R-:W-:Y:S06]  /*5100*/  @!P0 BRA `(.L_x_106) ;  /* 0x0000005800648947 */ /* 0x006fec0003800000 */
.L_x_292:
[----:B------:R-:W-:Y:S01]  /*5110*/  ULEA UR6, UR5, UR44, 0x4 ;  /* 0x0000002c05067291 */ /* 0x000fe2000f8e20ff */
[----:B------:R-:W-:Y:S01]  /*5120*/  SEL R3, R6, R3, !P2 ;  /* 0x0000000306037207 */ /* 0x000fe20005000000 */
[----:B------:R-:W-:Y:S01]  /*5130*/  UIADD3 UR7, UPT, UPT, UR4, 0x3f0, URZ ;  /* 0x000003f004077890 */ /* 0x000fe2000fffe0ff */
[----:B-1----:R-:W-:Y:S01]  /*5140*/  LEA R2, R11, UR44, 0x3 ;  /* 0x0000002c0b027c11 */ /* 0x002fe2000f8e18ff */
[----:B------:R-:W-:Y:S01]  /*5150*/  UIADD3 UR6, UPT, UPT, UR6, 0x480, URZ ;  /* 0x0000048006067890 */ /* 0x000fe2000fffe0ff */
[----:B------:R1:W-:Y:S01]  /*5160*/  @!P2 SYNCS.ARRIVE.TRANS64.RED RZ, [R3+URZ], R4 ;  /* 0x0000000403ffa9a7 */ /* 0x0003e200080004ff */
[----:B------:R-:W-:Y:S01]  /*5170*/  UIADD3 UR4, UPT, UPT, UR5, 0x1, URZ ;  /* 0x0000000105047890 */ /* 0x000fe2000fffe0ff */
[----:B------:R-:W-:-:S03]  /*5180*/  VIADD R8, R8, 0x1 ;  /* 0x0000000108087836 */ /* 0x000fc60000000000 */
[----:B------:R-:W-:Y:S02]  /*5190*/  UISETP.NE.AND UP0, UPT, UR4, 0x2, UPT ;  /* 0x000000020400788c */ /* 0x000fe4000bf05270 */
[----:B------:R-:W-:Y:S01]  /*51a0*/  ISETP.NE.AND P0, PT, R8, 0x2, PT ;  /* 0x000000020800780c */ /* 0x000fe20003f05270 */
[----:B------:R-:W-:Y:S06]  /*51b0*/  UGETNEXTWORKID.BROADCAST [UR6], [UR7] ;  /* 0x00000000060073ca */ /* 0x000fec0008000100 */
[----:B------:R-:W-:Y:S02]  /*51c0*/  USEL UR6, URZ, 0x1, UP0 ;  /* 0x00000001ff067887 */ /* 0x000fe40008000000 */
[----:B------:R-:W-:-:S04]  /*51d0*/  USEL UR5, UR4, URZ, UP0 ;  /* 0x000000ff04057287 */ /* 0x000fc80008000000 */
[----:B------:R-:W-:Y:S02]  /*51e0*/  LOP3.LUT R12, R12, UR6, RZ, 0x3c, !PT ;  /* 0x000000060c0c7c12 */ /* 0x000fe4000f8e3cff */
[----:B-1----:R-:W-:-:S04]  /*51f0*/  SHF.L.U32 R4, R10, 0x1f, RZ ;  /* 0x0000001f0a047819 */ /* 0x002fc800000006ff */
[----:B------:R-:W1:Y:S02]  /*5200*/  SYNCS.PHASECHK.TRANS64.TRYWAIT P1, [R2+URZ+0x3f0], R4 ;  /* 0x0003f004020075a7 */ /* 0x000e6400080211ff */
[----:B-1----:R-:W-:Y:S05]  /*5210*/  @!P1 BRA `(.L_x_107) ;  /* 0x0000005800389947 */ /* 0x002fea0003800000 */
.L_x_293:
[C---:B-1----:R-:W-:Y:S01]  /*5220*/  LEA R4, R11.reuse, UR44, 0x4 ;  /* 0x0000002c0b047c11 */ /* 0x042fe2000f8e20ff */
[----:B------:R-:W-:Y:S01]  /*5230*/  VIADD R2, R2, 0x400 ;  /* 0x0000040002027836 */ /* 0x000fe20000000000 */
[----:B------:R-:W-:Y:S01]  /*5240*/  SEL R8, R8, RZ, P0 ;  /* 0x000000ff08087207 */ /* 0x000fe20000000000 */
[----:B------:R-:W-:-:S03]  /*5250*/  VIADD R11, R11, 0x1 ;  /* 0x000000010b0b7836 */ /* 0x000fc60000000000 */
[----:B------:R-:W1:Y:S01]  /*5260*/  LDS.128 R4, [R4+0x480] ;  /* 0x0004800004047984 */ /* 0x000e620000000c00 */
[----:B------:R-:W-:Y:S02]  /*5270*/  PRMT R2, RZ, 0x654, R2 ;  /* 0x00000654ff027816 */ /* 0x000fe40000000002 */
[C---:B------:R-:W-:Y:S01]  /*5280*/  ISETP.NE.AND P1, PT, R11.reuse, 0x2, PT ;  /* 0x000000020b00780c */ /* 0x040fe20003f25270 */
[----:B------:R-:W-:Y:S01]  /*5290*/  @!PT LDS RZ, [RZ] ;  /* 0x00000000fffff984 */ /* 0x000fe20000000800 */
[----:B------:R-:W-:Y:S01]  /*52a0*/  @!PT LDS RZ, [RZ] ;  /* 0x00000000fffff984 */ /* 0x000fe20000000800 */
[----:B------:R-:W-:Y:S01]  /*52b0*/  @!PT LDS RZ, [RZ] ;  /* 0x00000000fffff984 */ /* 0x000fe20000000800 */
[----:B------:R-:W-:Y:S01]  /*52c0*/  @!PT LDS RZ, [RZ] ;  /* 0x00000000fffff984 */ /* 0x000fe20000000800 */
[----:B------:R2:W-:Y:S06]  /*52d0*/  MEMBAR.ALL.CTA ;  /* 0x0000000000007992 */ /* 0x0005ec0000008000 */
[----:B--2---:R-:W2:Y:S01]  /*52e0*/  FENCE.VIEW.ASYNC.S ;  /* 0x00000000000073c6 */ /* 0x004ea20000000000 */
[----:B------:R-:W-:Y:S01]  /*52f0*/  SEL R11, R11, RZ, P1 ;  /* 0x000000ff0b0b7207 */ /* 0x000fe20000800000 */
[----:B--2---:R2:W-:Y:S01]  /*5300*/  SYNCS.ARRIVE.TRANS64.RED.A1T0 RZ, [R2+URZ], RZ ;  /* 0x000000ff02ff79a7 */ /* 0x0045e200081004ff */
[----:B-1----:R-:W-:-:S02]  /*5310*/  LOP3.LUT P3, RZ, R6, 0x1, RZ, 0xc0, !PT ;  /* 0x0000000106ff7812 */ /* 0x002fc4000786c0ff */
[----:B------:R-:W-:-:S04]  /*5320*/  SEL R4, RZ, 0x1, P1 ;  /* 0x00000001ff047807 */ /* 0x000fc80000800000 */
[----:B------:R-:W-:Y:S02]  /*5330*/  LOP3.LUT R10, R10, R4, RZ, 0x3c, !PT ;  /* 0x000000040a0a7212 */ /* 0x000fe400078e3cff */
[----:B--2---:R-:W-:-:S04]  /*5340*/  SEL R2, RZ, 0x1, P0 ;  /* 0x00000001ff027807 */ /* 0x004fc80000000000 */
[----:B------:R-:W-:Y:S01]  /*5350*/  LOP3.LUT R9, R9, R2, RZ, 0x3c, !PT ;  /* 0x0000000209097212 */ /* 0x000fe200078e3cff */
[----:B------:R-:W-:Y:S06]  /*5360*/  @P3 BRA `(.L_x_108) ;  /* 0xfffffffc002c3947 */ /* 0x000fec000383ffff */
[----:B------:R-:W-:Y:S01]  /*5370*/  ULEA UR4, UR5, UR44, 0x3 ;  /* 0x0000002c05047291 */ /* 0x000fe2000f8e18ff */
[----:B------:R-:W-:-:S08]  /*5380*/  SHF.L.U32 R2, R12, 0x1f, RZ ;  /* 0x0000001f0c027819 */ /* 0x000fd000000006ff */
[----:B------:R-:W1:Y:S02]  /*5390*/  SYNCS.PHASECHK.TRANS64 P0, [UR4+0x400], R2 ;  /* 0x00040002ff0075a7 */ /* 0x000e640008001004 */
[----:B-1----:R-:W-:Y:S05]  /*53a0*/  @P0 BRA `(.L_x_109) ;  /* 0x0000000000080947 */ /* 0x002fea0003800000 */
[----:B------:R-:W1:Y:S02]  /*53b0*/  SYNCS.PHASECHK.TRANS64.TRYWAIT P0, [UR4+0x400], R2 ;  /* 0x00040002ff0075a7 */ /* 0x000e640008001104 */
[----:B-1----:R-:W-:Y:S05]  /*53c0*/  @!P0 BRA `(.L_x_110) ;  /* 0x0000005400e08947 */ /* 0x002fea0003800000 */
.L_x_109:
[----:B------:R-:W-:-:S04]  /*53d0*/  UIADD3 UR6, UPT, UPT, UR5, 0x1, URZ ;  /* 0x0000000105067890 */ /* 0x000fc8000fffe0ff */
[----:B------:R-:W-:-:S04]  /*53e0*/  UISETP.NE.AND UP0, UPT, UR6, 0x2, UPT ;  /* 0x000000020600788c */ /* 0x000fc8000bf05270 */
[----:B------:R-:W-:Y:S02]  /*53f0*/  USEL UR7, URZ, 0x1, UP0 ;  /* 0x00000001ff077887 */ /* 0x000fe40008000000 */
[----:B------:R-:W-:-:S04]  /*5400*/  USEL UR6, UR6, URZ, UP0 ;  /* 0x000000ff06067287 */ /* 0x000fc80008000000 */
[----:B------:R-:W-:Y:S01]  /*5410*/  ULEA UR6, UR6, UR44, 0x3 ;  /* 0x0000002c06067291 */ /* 0x000fe2000f8e18ff */
[----:B-1----:R-:W-:-:S04]  /*5420*/  LOP3.LUT R2, R12, UR7, RZ, 0x3c, !PT ;  /* 0x000000070c027c12 */ /* 0x002fc8000f8e3cff */
[----:B------:R-:W-:-:S04]  /*5430*/  SHF.L.U32 R0, R2, 0x1f, RZ ;  /* 0x0000001f02007819 */ /* 0x000fc800000006ff */
[----:B------:R-:W1:Y:S02]  /*5440*/  SYNCS.PHASECHK.TRANS64 P0, [UR6+0x400], R0 ;  /* 0x00040000ff0075a7 */ /* 0x000e640008001006 */
[----:B-1----:R-:W-:Y:S05]  /*5450*/  @P0 EXIT ;  /* 0x000000000000094d */ /* 0x002fea0003800000 */
[----:B------:R-:W-:Y:S02]  /*5460*/  SHF.L.U32 R2, R2, 0x1f, RZ ;  /* 0x0000001f02027819 */ /* 0x000fe400000006ff */
[----:B------:R-:W-:-:S07]  /*5470*/  MOV R0, UR6 ;  /* 0x0000000600007c02 */ /* 0x000fce0008000f00 */
.L_x_111:
[----:B-1----:R1:W2:Y:S02]  /*5480*/  SYNCS.PHASECHK.TRANS64.TRYWAIT P0, [R0+URZ+0x400], R2 ;  /* 0x00040002000075a7 */ /* 0x0022a400080011ff */
[----:B--2---:R-:W-:Y:S05]  /*5490*/  @!P0 NANOSLEEP.SYNCS 0x989680 ;  /* 0x009896800000895d */ /* 0x004fea0003900000 */
[----:B------:R-:W2:Y:S02]  /*54a0*/  @!P0 SYNCS.PHASECHK.TRANS64 P0, [R0+URZ+0x400], R2 ;  /* 0x00040002000085a7 */ /* 0x000ea400080010ff */
[----:B--2---:R-:W-:Y:S05]  /*54b0*/  @P0 EXIT ;  /* 0x000000000000094d */ /* 0x004fea0003800000 */
[----:B------:R-:W-:Y:S05]  /*54c0*/  BRA `(.L_x_111) ;  /* 0xfffffffc00ec7947 */ /* 0x000fea000383ffff */
.L_x_104:
[----:B------:R-:W-:Y:S05]  /*54d0*/  BRA.U UP5, `(.L_x_112) ;  /* 0x0000000d057c7547 */ /* 0x000fea000b800000 */
[----:B------:R-:W-:Y:S01]  /*54e0*/  UMOV UR4, 0x40 ;  /* 0x0000004000047882 */ /* 0x000fe20000000000 */
[----:B------:R-:W-:Y:S01]  /*54f0*/  NOP ;  /* 0x0000000000007918 */ /* 0x000fe20000000000 */
[----:B------:R-:W-:-:S03]  /*5500*/  ULEA UR5, UR44, UR4, 0x18 ;  /* 0x000000042c057291 */ /* 0x000fc6000f8ec0ff */
[----:B------:R-:W-:Y:S02]  /*5510*/  UMOV UR4, 0x400 ;  /* 0x0000040000047882 */ /* 0x000fe40000000000 */
[----:B------:R-:W-:-:S04]  /*5520*/  ULEA UR44, UR44, UR4, 0x18 ;  /* 0x000000042c2c7291 */ /* 0x000fc8000f8ec0ff */
[----:B------:R-:W1:Y:S02]  /*5530*/  LDS.U8 R0, [UR5+0x1c] ;  /* 0x00001c05ff007984 */ /* 0x000e640008000000 */
[----:B-1----:R-:W-:-:S13]  /*5540*/  ISETP.NE.AND P0, PT, R0, RZ, PT ;  /* 0x000000ff0000720c */ /* 0x002fda0003f05270 */
[----:B------:R-:W-:Y:S05]  /*5550*/  @P0 BRA `(.L_x_113) ;  /* 0x0000000000580947 */ /* 0x000fea0003800000 */
[----:B------:R-:W-:-:S13]  /*5560*/  ELECT P0, URZ, PT ;  /* 0x0000000000ff782f */ /* 0x000fda0003800000 */
[----:B------:R-:W-:Y:S05]  /*5570*/  @!P0 BRA `(.L_x_114) ;  /* 0x0000000000608947 */ /* 0x000fea0003800000 */
[----:B------:R-:W-:Y:S01]  /*5580*/  UMOV UR4, 0x10 ;  /* 0x0000001000047882 */ /* 0x000fe20000000000 */
[----:B------:R-:W-:Y:S01]  /*5590*/  HFMA2 R0, -RZ, RZ, 0, 5.9604644775390625e-08 ;  /* 0x00000001ff007431 */ /* 0x000fe200000001ff */
[----:B------:R-:W-:-:S03]  /*55a0*/  MOV R3, 0xffff ;  /* 0x0000ffff00037802 */ /* 0x000fc60000000f00 */
[----:B------:R-:W-:Y:S04]  /*55b0*/  DEPBAR.LE SB1, 0x36 ;  /* 0x00009d800000791a */ /* 0x000fe80000000000 */
[----:B------:R-:W1:Y:S02]  /*55c0*/  UTCATOMSWS.FIND_AND_SET.ALIGN UP0, UR4, UR4 ;  /* 0x00000004000475e3 */ /* 0x000e640008000800 */
[----:B-1----:R-:W-:Y:S01]  /*55d0*/  MOV R4, UR4 ;  /* 0x0000000400047c02 */ /* 0x002fe20008000f00 */
[----:B------:R-:W-:Y:S06]  /*55e0*/  BRA.U UP0, `(.L_x_115) ;  /* 0x0000000100187547 */ /* 0x000fec000b800000 */
.L_x_116:
[----:B------:R-:W-:Y:S05]  /*55f0*/  NANOSLEEP 0x64 ;  /* 0x000000640000795d */ /* 0x000fea0003800000 */
[----:B------:R-:W-:-:S05]  /*5600*/  UMOV UR4, 0x10 ;  /* 0x0000001000047882 */ /* 0x000fca0000000000 */
[----:B------:R-:W-:Y:S04]  /*5610*/  DEPBAR.LE SB1, 0x36 ;  /* 0x00009d800000791a */ /* 0x000fe80000000000 */
[----:B------:R-:W1:Y:S02]  /*5620*/  UTCATOMSWS.FIND_AND_SET.ALIGN UP0, UR4, UR4 ;  /* 0x00000004000475e3 */ /* 0x000e640008000800 */
[----:B-1----:R-:W-:Y:S01]  /*5630*/  MOV R4, UR4 ;  /* 0x0000000400047c02 */ /* 0x002fe20008000f00 */
[----:B------:R-:W-:Y:S05]  /*5640*/  BRA.U !UP0, `(.L_x_116) ;  /* 0xfffffffd08e87547 */ /* 0x000fea000b83ffff */
.L_x_115:
[-C--:B------:R-:W-:Y:S02]  /*5650*/  SHF.L.U32 R3, R3, R4.reuse, RZ ;  /* 0x0000000403037219 */ /* 0x080fe400000006ff */
[----:B------:R-:W-:Y:S01]  /*5660*/  SHF.L.U32 R0, R0, R4, RZ ;  /* 0x0000000400007219 */ /* 0x000fe200000006ff */
[----:B------:R-:W-:Y:S02]  /*5670*/  IMAD.SHL.U32 R4, R4, 0x20, RZ ;  /* 0x0000002004047824 */ /* 0x000fe400078e00ff */
[----:B------:R1:W-:Y:S04]  /*5680*/  ATOMS.OR RZ, [UR5+0x14], R3 ;  /* 0x00001403ffff798c */ /* 0x0003e8000b000005 */
[----:B------:R1:W-:Y:S04]  /*5690*/  ATOMS.OR RZ, [UR5+0x18], R0 ;  /* 0x00001800ffff798c */ /* 0x0003e8000b000005 */
[----:B------:R1:W-:Y:S01]  /*56a0*/  STS [UR44+0x4a0], R4 ;  /* 0x0004a004ff007988 */ /* 0x0003e2000800082c */
[----:B------:R-:W-:Y:S05]  /*56b0*/  BRA `(.L_x_114) ;  /* 0x0000000000107947 */ /* 0x000fea0003800000 */
.L_x_113:
[----:B------:R-:W-:Y:S02]  /*56c0*/  MOV R0, 0xffffffff ;  /* 0xffffffff00007802 */ /* 0x000fe40000000f00 */
[----:B------:R-:W-:-:S03]  /*56d0*/  MOV R4, 0x5700 ;  /* 0x0000570000047802 */ /* 0x000fc60000000f00 */
[----:B------:R1:W-:Y:S04]  /*56e0*/  STS [UR44+0x4a0], R0 ;  /* 0x0004a000ff007988 */ /* 0x0003e8000800082c */
[----:B-1---5:R-:W-:Y:S05]  /*56f0*/  CALL.REL.NOINC `($__internal_1_$__cuda_sm10x_tcgen05_guardrail_trap_phase_invalid_during_alloc) ;  /* 0x0000005800747944 */ /* 0x022fea0003c00000 */
.L_x_114:
[----:B------:R-:W-:Y:S05]  /*5700*/  WARPSYNC.ALL ;  /* 0x0000000000007948 */ /* 0x000fea0003800000 */
[----:B------:R-:W2:Y:S01]  /*5710*/  S2UR UR4, SR_CgaCtaId ;  /* 0x00000000000479c3 */ /* 0x000ea20000008800 */
[----:B------:R-:W-:Y:S01]  /*5720*/  UMOV UR14, 0x400 ;  /* 0x00000400000e7882 */ /* 0x000fe20000000000 */
[----:B------:R-:W-:-:S06]  /*5730*/  NOP ;  /* 0x0000000000007918 */ /* 0x000fcc0000000000 */
[----:B------:R-:W-:Y:S06]  /*5740*/  BAR.ARV 0x6, 0xa0 ;  /* 0x0182800000007b1d */ /* 0x000fec0000002000 */
[----:B------:R-:W3:Y:S01]  /*5750*/  LDCU UR5, c[0x0][0x38c] ;  /* 0x00007180ff0577ac */ /* 0x000ee20008000800 */
[----:B------:R-:W-:Y:S01]  /*5760*/  LOP3.LUT R2, R2, 0xffff, RZ, 0xc0, !PT ;  /* 0x0000ffff02027812 */ /* 0x000fe200078ec0ff */
[----:B------:R-:W-:Y:S01]  /*5770*/  IMAD.MOV.U32 R11, RZ, RZ, 0x1 ;  /* 0x00000001ff0b7424 */ /* 0x000fe200078e00ff */
[----:B------:R-:W-:Y:S01]  /*5780*/  CS2R R8, SRZ ;  /* 0x0000000000087805 */ /* 0x000fe2000001ff00 */
[----:B------:R-:W4:Y:S01]  /*5790*/  LDCU UR8, c[0x0][0x38c] ;  /* 0x00007180ff0877ac */ /* 0x000f220008000800 */
[----:B------:R-:W-:Y:S01]  /*57a0*/  R2UR UR16, R2 ;  /* 0x00000000021072ca */ /* 0x000fe200000e0000 */
[----:B------:R-:W-:Y:S01]  /*57b0*/  IMAD.MOV.U32 R10, RZ, RZ, RZ ;  /* 0x000000ffff0a7224 */ /* 0x000fe200078e00ff */
[----:B------:R-:W-:Y:S01]  /*57c0*/  UMOV UR18, URZ ;  /* 0x000000ff00127c82 */ /* 0x000fe20008000000 */
[----:B------:R-:W-:Y:S01]  /*57d0*/  UMOV UR11, URZ ;  /* 0x000000ff000b7c82 */ /* 0x000fe20008000000 */
[----:B--2---:R-:W-:Y:S01]  /*57e0*/  ULEA UR14, UR4, UR14, 0x18 ;  /* 0x0000000e040e7291 */ /* 0x004fe2000f8ec0ff */
[----:B------:R-:W-:Y:S01]  /*57f0*/  UMOV UR20, 0x0 ;  /* 0x0000000000147882 */ /* 0x000fe20000000000 */
[----:B------:R-:W-:-:S02]  /*5800*/  UMOV UR21, 0x40c0490 ;  /* 0x040c049000157882 */ /* 0x000fc40000000000 */
[----:B------:R-:W-:Y:S02]  /*5810*/  UIADD3 UR6, UPT, UPT, UR14, 0x3600, URZ ;  /* 0x000036000e067890 */ /* 0x000fe4000fffe0ff */
[----:B------:R-:W-:Y:S02]  /*5820*/  UIADD3 UR7, UPT, UPT, UR14, 0x21600, URZ ;  /* 0x000216000e077890 */ /* 0x000fe4000fffe0ff */
[----:B---3--:R-:W-:Y:S01]  /*5830*/  UIADD3 UR5, UPT, UPT, UR5, 0xf, URZ ;  /* 0x0000000f05057890 */ /* 0x008fe2000fffe0ff */
[----:B-1----:R-:W1:Y:S01]  /*5840*/  LDS R0, [UR14+0x4a0] ;  /* 0x0004a00eff007984 */ /* 0x002e620008000800 */
[----:B------:R-:W-:Y:S02]  /*5850*/  USHF.R.U32.HI UR6, URZ, 0x4, UR6 ;  /* 0x00000004ff067899 */ /* 0x000fe40008011606 */
[----:B------:R-:W-:Y:S02]  /*5860*/  USHF.R.S32.HI UR4, URZ, 0x1f, UR5 ;  /* 0x0000001fff047899 */ /* 0x000fe40008011405 */
[----:B------:R-:W-:-:S02]  /*5870*/  ULOP3.LUT UR6, UR6, 0x3fff, URZ, 0xc0, !UPT ;  /* 0x00003fff06067892 */ /* 0x000fc4000f8ec0ff */
[----:B------:R-:W-:Y:S02]  /*5880*/  ULEA.HI UR4, UR4, UR5, URZ, 0x4 ;  /* 0x0000000504047291 */ /* 0x000fe4000f8f20ff */
[----:B------:R-:W-:Y:S02]  /*5890*/  USHF.R.U32.HI UR5, URZ, 0x4, UR7 ;  /* 0x00000004ff057899 */ /* 0x000fe40008011607 */
[----:B------:R-:W-:Y:S02]  /*58a0*/  USHF.R.S32.HI UR22, URZ, 0x4, UR4 ;  /* 0x00000004ff167899 */ /* 0x000fe40008011404 */
[----:B------:R-:W-:Y:S02]  /*58b0*/  ULOP3.LUT UR4, UR5, 0x3fff, URZ, 0xc0, !UPT ;  /* 0x00003fff05047892 */ /* 0x000fe4000f8ec0ff */
[----:B------:R-:W-:Y:S02]  /*58c0*/  UISETP.LT.AND UP0, UPT, UR22, 0x1, UPT ;  /* 0x000000011600788c */ /* 0x000fe4000bf01270 */
[----:B------:R-:W-:-:S02]  /*58d0*/  ULOP3.LUT UR17, UR6, 0x10000, URZ, 0xfc, !UPT ;  /* 0x0001000006117892 */ /* 0x000fc4000f8efcff */
[----:B------:R-:W-:Y:S02]  /*58e0*/  USEL UR23, UR22, 0x1, !UP0 ;  /* 0x0000000116177887 */ /* 0x000fe4000c000000 */
[----:B------:R-:W-:Y:S02]  /*58f0*/  ULOP3.LUT UR4, UR4, 0x10000, URZ, 0xfc, !UPT ;  /* 0x0001000004047892 */ /* 0x000fe4000f8efcff */
[----:B------:R-:W-:Y:S02]  /*5900*/  UIADD3 UR23, UPT, UPT, -UR23, URZ, URZ ;  /* 0x000000ff17177290 */ /* 0x000fe4000fffe1ff */
[----:B----4-:R-:W-:Y:S01]  /*5910*/  UISETP.GE.AND UP4, UPT, UR8, 0x1, UPT ;  /* 0x000000010800788c */ /* 0x010fe2000bf86270 */
[----:B-1----:R-:W-:-:S15]  /*5920*/  R2UR UR24, R0 ;  /* 0x00000000001872ca */ /* 0x002fde00000e0000 */
.L_x_123:
[----:B------:R-:W-:Y:S02]  /*5930*/  LEA R0, R10, UR14, 0x3 ;  /* 0x0000000e0a007c11 */ /* 0x000fe4000f8e18ff */
[----:B------:R-:W-:Y:S02]  /*5940*/  SHF.L.U32 R2, R9, 0x1f, RZ ;  /* 0x0000001f09027819 */ /* 0x000fe400000006ff */
[----:B------:R-:W-:Y:S01]  /*5950*/  PLOP3.LUT P0, PT, PT, PT, UP4, 0x80, 0x8 ;  /* 0x000000000008781c */ /* 0x000fe20003f0f048 */
[----:B------:R-:W-:Y:S01]  /*5960*/  VIADD R3, R0, 0x400 ;  /* 0x0000040000037836 */ /* 0x000fe20000000000 */
[----:B-1----:R-:W1:Y:S02]  /*5970*/  SYNCS.PHASECHK.TRANS64.TRYWAIT P1, [R0+URZ+0x3f0], R2 ;  /* 0x0003f002000075a7 */ /* 0x002e6400080211ff */
[----:B-1-3--:R-:W-:Y:S09]  /*5980*/  @!P1 BRA `(.L_x_117) ;  /* 0x0000005000889947 */ /* 0x00aff20003800000 */
.L_x_295:
[----:B------:R-:W-:Y:S01]  /*5990*/  LEA R4, R10, UR14, 0x4 ;  /* 0x0000000e0a047c11 */ /* 0x000fe2000f8e20ff */
[----:B------:R-:W-:Y:S01]  /*59a0*/  @UP4 ULEA UR5, UR11, UR14, 0x3 ;  /* 0x0000000e0b054291 */ /* 0x000fe2000f8e18ff */
[----:B------:R-:W-:Y:S01]  /*59b0*/  PLOP3.LUT P2, PT, PT, PT, PT, 0x80, 0x8 ;  /* 0x000000000008781c */ /* 0x000fe20003f4f070 */
[----:B------:R-:W-:Y:S01]  /*59c0*/  ULEA UR19, UR18, UR14, 0x3 ;  /* 0x0000000e12137291 */ /* 0x000fe2000f8e18ff */
[----:B------:R-:W-:Y:S02]  /*59d0*/  PRMT R3, RZ, 0x654, R3 ;  /* 0x00000654ff037816 */ /* 0x000fe40000000003 */
[----:B------:R-:W2:Y:S01]  /*59e0*/  LDS.128 R4, [R4+0x480] ;  /* 0x0004800004047984 */ /* 0x000ea20000000c00 */
[----:B-1----:R-:W-:Y:S02]  /*59f0*/  @P0 SHF.L.U32 R2, R8, 0x1f, RZ ;  /* 0x0000001f08020819 */ /* 0x002fe400000006ff */
[----:B------:R-:W-:Y:S01]  /*5a00*/  SHF.L.U32 R0, R11, 0x1f, RZ ;  /* 0x0000001f0b007819 */ /* 0x000fe200000006ff */
[----:B------:R-:W-:Y:S01]  /*5a10*/  @!PT LDS RZ, [RZ] ;  /* 0x00000000fffff984 */ /* 0x000fe20000000800 */
[----:B------:R-:W-:Y:S01]  /*5a20*/  @!PT LDS RZ, [RZ] ;  /* 0x00000000fffff984 */ /* 0x000fe20000000800 */
[----:B------:R-:W-:Y:S01]  /*5a30*/  @!PT LDS RZ, [RZ] ;  /* 0x00000000fffff984 */ /* 0x000fe20000000800 */
[----:B------:R-:W-:Y:S01]  /*5a40*/  @!PT LDS RZ, [RZ] ;  /* 0x00000000fffff984 */ /* 0x000fe20000000800 */
[----:B------:R1:W-:Y:S06]  /*5a50*/  MEMBAR.ALL.CTA ;  /* 0x0000000000007992 */ /* 0x0003ec0000008000 */
[----:B-1----:R-:W1:Y:S02]  /*5a60*/  FENCE.VIEW.ASYNC.S ;  /* 0x00000000000073c6 */ /* 0x002e640000000000 */
[----:B-1----:R1:W-:Y:S01]  /*5a70*/  SYNCS.ARRIVE.TRANS64.RED.A1T0 RZ, [R3+URZ], RZ ;  /* 0x000000ff03ff79a7 */ /* 0x0023e200081004ff */
[----:B------:R1:W3:Y:S01]  /*5a80*/  @P0 SYNCS.PHASECHK.TRANS64.TRYWAIT P2, [UR5], R2 ;  /* 0x00000002ff0005a7 */ /* 0x0002e20008041105 */
[----:B--2---:R-:W-:Y:S01]  /*5a90*/  LOP3.LUT P1, RZ, R6, 0x1, RZ, 0xc0, !PT ;  /* 0x0000000106ff7812 */ /* 0x004fe2000782c0ff */
[----:B------:R-:W2:Y:S02]  /*5aa0*/  SYNCS.PHASECHK.TRANS64.TRYWAIT P0, [UR19+0x430], R0 ;  /* 0x00043000ff0075a7 */ /* 0x000ea40008001113 */
[----:B-123--:R-:W-:Y:S10]  /*5ab0*/  @!P0 BRA `(.L_x_118) ;  /* 0x0000005000508947 */ /* 0x00eff40003800000 */
.L_x_297:
[----:B------:R-:W-:Y:S01]  /*5ac0*/  IADD3 R10, PT, PT, R10, 0x1, RZ ;  /* 0x000000010a0a7810 */ /* 0x000fe20007ffe0ff */
[----:B------:R-:W-:Y:S06]  /*5ad0*/  BRA.U !UP4, `(.L_x_119) ;  /* 0x000000010c9c7547 */ /* 0x000fec000b800000 */
[----:B------:R-:W-:Y:S02]  /*5ae0*/  ULEA.HI UR5, UR18, UR18, URZ, 0x1 ;  /* 0x0000001212057291 */ /* 0x000fe4000f8f08ff */
[----:B------:R-:W-:Y:S02]  /*5af0*/  UPLOP3.LUT UP2, UPT, UPT, UPT, UPT, 0x40, 0x4 ;  /* 0x000000000004789c */ /* 0x000fe40003f4e870 */
[----:B------:R-:W-:Y:S02]  /*5b00*/  USHF.R.U32.HI UR6, URZ, 0x1, UR5 ;  /* 0x00000001ff067899 */ /* 0x000fe40008011605 */
[----:B------:R-:W-:Y:S02]  /*5b10*/  ULOP3.LUT UR15, UR5, 0xffe, URZ, 0xc0, !UPT ;  /* 0x00000ffe050f7892 */ /* 0x000fe4000f8ec0ff */
[----:B------:R-:W-:Y:S02]  /*5b20*/  UIMAD UR5, UR6, 0x30, UR24 ;  /* 0x00000030060578a4 */ /* 0x000fe4000f8e0218 */
[----:B------:R-:W-:Y:S01]  /*5b30*/  UIADD3 UR15, UPT, UPT, -UR15, UR18, URZ ;  /* 0x000000120f0f7290 */ /* 0x000fe2000fffe1ff */
[----:B------:R-:W-:Y:S01]  /*5b40*/  UMOV UR13, UR23 ;  /* 0x00000017000d7c82 */ /* 0x000fe20008000000 */
[----:B------:R-:W-:-:S02]  /*5b50*/  UMOV UR12, UR22 ;  /* 0x00000016000c7c82 */ /* 0x000fc40008000000 */
[----:B------:R-:W-:-:S03]  /*5b60*/  ULEA UR15, UR15, UR5, 0x14 ;  /* 0x000000050f0f7291 */ /* 0x000fc6000f8ea0ff */
[----:B------:R-:W-:-:S09]  /*5b70*/  UMOV UR5, UR11 ;  /* 0x0000000b00057c82 */ /* 0x000fd20008000000 */
.L_x_122:
[----:B------:R-:W-:Y:S02]  /*5b80*/  UIADD3 UR13, UPT, UPT, UR13, 0x1, URZ ;  /* 0x000000010d0d7890 */ /* 0x000fe4000fffe0ff */
[----:B--2---:R-:W-:Y:S02]  /*5b90*/  ULEA UR7, UR5, UR14, 0x3 ;  /* 0x0000000e05077291 */ /* 0x004fe4000f8e18ff */
[----:B------:R-:W-:Y:S01]  /*5ba0*/  UISETP.NE.AND UP3, UPT, UR13, URZ, UPT ;  /* 0x000000ff0d00728c */ /* 0x000fe2000bf65270 */
[----:B---3--:R-:W-:Y:S10]  /*5bb0*/  @P2 BRA `(.L_x_120) ;  /* 0x00000000000c2947 */ /* 0x008ff40003800000 */
[----:B-1----:R-:W-:Y:S04]  /*5bc0*/  SHF.L.U32 R2, R8, 0x1f, RZ ;  /* 0x0000001f08027819 */ /* 0x002fe800000006ff */
[----:B------:R-:W1:Y:S02]  /*5bd0*/  SYNCS.PHASECHK.TRANS64.TRYWAIT P0, [UR7], R2 ;  /* 0x00000002ff0075a7 */ /* 0x000e640008001107 */
[----:B-1----:R-:W-:Y:S05]  /*5be0*/  @!P0 BRA `(.L_x_121) ;  /* 0x00000050001c8947 */ /* 0x002fea0003800000 */
.L_x_120:
[----:B------:R-:W-:Y:S01]  /*5bf0*/  UISETP.NE.AND UP0, UPT, UR12, 0x1, UPT ;  /* 0x000000010c00788c */ /* 0x000fe2000bf05270 */
[----:B------:R-:W-:Y:S01]  /*5c00*/  PLOP3.LUT P2, PT, PT, PT, PT, 0x80, 0x8 ;  /* 0x000000000008781c */ /* 0x000fe20003f4f070 */
[----:B------:R-:W-:Y:S02]  /*5c10*/  UIADD3 UR6, UPT, UPT, UR5, 0x1, URZ ;  /* 0x0000000105067890 */ /* 0x000fe4000fffe0ff */
[----:B------:R-:W-:Y:S02]  /*5c20*/  UIADD3 UR12, UPT, UPT, UR12, -0x1, URZ ;  /* 0xffffffff0c0c7890 */ /* 0x000fe4000fffe0ff */
[----:B------:R-:W-:Y:S01]  /*5c30*/  UISETP.NE.AND UP1, UPT, UR6, 0x3c, UPT ;  /* 0x0000003c0600788c */ /* 0x000fe2000bf25270 */
[----:B------:R-:W-:Y:S01]  /*5c40*/  PLOP3.LUT P0, PT, PT, PT, UP0, 0x80, 0x8 ;  /* 0x000000000008781c */ /* 0x000fe20003f0f008 */
[----:B------:R-:W-:Y:S02]  /*5c50*/  UMOV UR9, 0xc0004010 ;  /* 0xc000401000097882 */ /* 0x000fe40000000000 */
[----:B------:R-:W-:Y:S02]  /*5c60*/  USEL UR8, URZ, 0x1, UP1 ;  /* 0x00000001ff087887 */ /* 0x000fe40008800000 */
[----:B------:R-:W-:Y:S02]  /*5c70*/  USEL UR11, UR6, URZ, UP1 ;  /* 0x000000ff060b7287 */ /* 0x000fe40008800000 */
[----:B------:R-:W-:Y:S02]  /*5c80*/  UIMAD UR6, UR5, 0x60, UR4 ;  /* 0x00000060050678a4 */ /* 0x000fe4000f8e0204 */
[----:B------:R-:W-:Y:S01]  /*5c90*/  @UP0 ULEA UR10, UR11, UR14, 0x3 ;  /* 0x0000000e0b0a0291 */ /* 0x000fe2000f8e18ff */
[----:B------:R-:W-:Y:S01]  /*5ca0*/  LOP3.LUT R8, R8, UR8, RZ, 0x3c, !PT ;  /* 0x0000000808087c12 */ /* 0x000fe2000f8e3cff */
[----:B------:R-:W-:Y:S03]  /*5cb0*/  ULEA UR8, UR5, UR17, 0x7 ;  /* 0x0000001105087291 */ /* 0x000fe6000f8e38ff */
[----:B-1----:R-:W-:Y:S01]  /*5cc0*/  @P0 SHF.L.U32 R0, R8, 0x1f, RZ ;  /* 0x0000001f08000819 */ /* 0x002fe200000006ff */
[----:B------:R-:W-:Y:S03]  /*5cd0*/  UMOV UR5, UR11 ;  /* 0x0000000b00057c82 */ /* 0x000fe60008000000 */
[----:B------:R2:W3:Y:S01]  /*5ce0*/  @P0 SYNCS.PHASECHK.TRANS64.TRYWAIT P2, [UR10], R0 ;  /* 0x00000000ff0005a7 */ /* 0x0004e2000804110a */
[----:B------:R-:W-:Y:S03]  /*5cf0*/  UIADD3 UR10, UPT, UPT, UR7, 0x1e0, URZ ;  /* 0x000001e0070a7890 */ /* 0x000fe6000fffe0ff */
[----:B------:R-:W-:Y:S02]  /*5d00*/  UMOV UR7, 0xc0004010 ;  /* 0xc000401000077882 */ /* 0x000fe40000000000 */
[----:B------:R2:W-:Y:S01]  /*5d10*/  UTCHMMA gdesc[UR8], gdesc[UR6], tmem[UR15], tmem[UR20], idesc[UR21], UP2 ;  /* 0x00ff1406080075ea */ /* 0x0005e2000900000f */
[----:B------:R-:W-:Y:S03]  /*5d20*/  UPLOP3.LUT UP2, UPT, UPT, UPT, UPT, 0x80, 0x8 ;  /* 0x000000000008789c */ /* 0x000fe60003f4f070 */
[----:B------:R2:W-:Y:S01]  /*5d30*/  UTCBAR.MULTICAST [UR10], URZ, UR16 ;  /* 0x000000ff0a0073e9 */ /* 0x0005e20008000810 */
[----:B------:R-:W-:Y:S07]  /*5d40*/  BRA.U UP3, `(.L_x_122) ;  /* 0xfffffffd038c7547 */ /* 0x000fee000b83ffff */
.L_x_119:
[----:B------:R-:W-:Y:S01]  /*5d50*/  UIADD3 UR5, UPT, UPT, UR18, 0x1, URZ ;  /* 0x0000000112057890 */ /* 0x000fe2000fffe0ff */
[C---:B------:R-:W-:Y:S01]  /*5d60*/  ISETP.NE.AND P0, PT, R10.reuse, 0x2, PT ;  /* 0x000000020a00780c */ /* 0x040fe20003f05270 */
[----:B--2---:R-:W-:Y:S02]  /*5d70*/  UIADD3 UR6, UPT, UPT, UR19, 0x410, URZ ;  /* 0x0000041013067890 */ /* 0x004fe4000fffe0ff */
[----:B------:R-:W-:Y:S01]  /*5d80*/  UISETP.NE.AND UP0, UPT, UR5, 0x4, UPT ;  /* 0x000000040500788c */ /* 0x000fe2000bf05270 */
[----:B-1----:R-:W-:Y:S02]  /*5d90*/  SEL R0, RZ, 0x1, P0 ;  /* 0x00000001ff007807 */ /* 0x002fe40000000000 */
[----:B------:R-:W-:Y:S01]  /*5da0*/  SEL R10, R10, RZ, P0 ;  /* 0x000000ff0a0a7207 */ /* 0x000fe20000000000 */
[----:B------:R-:W-:Y:S01]  /*5db0*/  USEL UR7, URZ, 0x1, UP0 ;  /* 0x00000001ff077887 */ /* 0x000fe20008000000 */
[----:B------:R-:W-:Y:S01]  /*5dc0*/  LOP3.LUT R9, R9, R0, RZ, 0x3c, !PT ;  /* 0x0000000009097212 */ /* 0x000fe200078e3cff */
[----:B------:R-:W-:Y:S01]  /*5dd0*/  USEL UR18, UR5, URZ, UP0 ;  /* 0x000000ff05127287 */ /* 0x000fe20008000000 */
[----:B------:R1:W-:Y:S03]  /*5de0*/  UTCBAR [UR6], URZ ;  /* 0x000000ff060073e9 */ /* 0x0003e600080000ff */
[----:B------:R-:W-:Y:S01]  /*5df0*/  LOP3.LUT R11, R11, UR7, RZ, 0x3c, !PT ;  /* 0x000000070b0b7c12 */ /* 0x000fe2000f8e3cff */
[----:B------:R-:W-:Y:S07]  /*5e00*/  @P1 BRA `(.L_x_123) ;  /* 0xfffffff800c81947 */ /* 0x000fee000383ffff */
[----:B------:R-:W2:Y:S01]  /*5e10*/  S2UR UR8, SR_CgaCtaId ;  /* 0x00000000000879c3 */ /* 0x000ea20000008800 */
[----:B------:R-:W-:Y:S01]  /*5e20*/  ELECT P0, URZ, PT ;  /* 0x0000000000ff782f */ /* 0x000fe20003800000 */
[----:B------:R-:W-:Y:S01]  /*5e30*/  IMAD.MOV.U32 R0, RZ, RZ, 0x1 ;  /* 0x00000001ff007424 */ /* 0x000fe200078e00ff */
[----:B------:R-:W-:Y:S01]  /*5e40*/  UIADD3 UR14, UPT, UPT, UR14, 0x430, URZ ;  /* 0x000004300e0e7890 */ /* 0x000fe2000fffe0ff */
[----:B------:R-:W-:Y:S01]  /*5e50*/  SHF.L.U32 R2, R11, 0x1f, RZ ;  /* 0x0000001f0b027819 */ /* 0x000fe200000006ff */
[----:B------:R-:W-:-:S03]  /*5e60*/  UMOV UR4, 0x40 ;  /* 0x0000004000047882 */ /* 0x000fc60000000000 */
[----:B------:R-:W-:Y:S01]  /*5e70*/  UVIRTCOUNT.DEALLOC.SMPOOL 0x80 ;  /* 0x000000800000784c */ /* 0x000fe20000000000 */
[----:B--2---:R-:W-:Y:S02]  /*5e80*/  ULEA UR8, UR8, UR4, 0x18 ;  /* 0x0000000408087291 */ /* 0x004fe4000f8ec0ff */
[----:B------:R-:W-:-:S07]  /*5e90*/  ULEA UR4, UR18, UR14, 0x3 ;  /* 0x0000000e12047291 */ /* 0x000fce000f8e18ff */
[----:B------:R2:W-:Y:S02]  /*5ea0*/  @P0 STS.U8 [UR8+0x1c], R0 ;  /* 0x00001c00ff000988 */ /* 0x0005e40008000008 */
[----:B------:R-:W4:Y:S02]  /*5eb0*/  SYNCS.PHASECHK.TRANS64.TRYWAIT P0, [UR4], R2 ;  /* 0x00000002ff0075a7 */ /* 0x000f240008001104 */
[----:B--2-4-:R-:W-:Y:S05]  /*5ec0*/  @!P0 BRA `(.L_x_124) ;  /* 0x0000004c007c8947 */ /* 0x014fea0003800000 */
.L_x_300:
[----:B------:R-:W-:-:S04]  /*5ed0*/  UIADD3 UR4, UPT, UPT, UR18, 0x1, URZ ;  /* 0x0000000112047890 */ /* 0x000fc8000fffe0ff */
[----:B------:R-:W-:-:S04]  /*5ee0*/  UISETP.NE.AND UP0, UPT, UR4, 0x4, UPT ;  /* 0x000000040400788c */ /* 0x000fc8000bf05270 */
[----:B-1----:R-:W-:Y:S02]  /*5ef0*/  USEL UR6, URZ, 0x1, UP0 ;  /* 0x00000001ff067887 */ /* 0x002fe40008000000 */
[----:B------:R-:W-:-:S04]  /*5f00*/  USEL UR4, UR4, URZ, UP0 ;  /* 0x000000ff04047287 */ /* 0x000fc80008000000 */
[----:B------:R-:W-:Y:S01]  /*5f10*/  ULEA UR5, UR4, UR14, 0x3 ;  /* 0x0000000e04057291 */ /* 0x000fe2000f8e18ff */
[----:B--2---:R-:W-:-:S04]  /*5f20*/  LOP3.LUT R2, R11, UR6, RZ, 0x3c, !PT ;  /* 0x000000060b027c12 */ /* 0x004fc8000f8e3cff */
[----:B------:R-:W-:-:S04]  /*5f30*/  SHF.L.U32 R3, R2, 0x1f, RZ ;  /* 0x0000001f02037819 */ /* 0x000fc800000006ff */
[----:B------:R-:W1:Y:S02]  /*5f40*/  SYNCS.PHASECHK.TRANS64.TRYWAIT P0, [UR5], R3 ;  /* 0x00000003ff0075a7 */ /* 0x000e640008001105 */
[----:B-1----:R-:W-:Y:S05]  /*5f50*/  @!P0 BRA `(.L_x_125) ;  /* 0x0000004c00708947 */ /* 0x002fea0003800000 */
.L_x_302:
        /* <DEDUP_REMOVED lines=9> */
.L_x_304:
[----:B------:R-:W-:-:S04]  /*5ff0*/  UIADD3 UR4, UPT, UPT, UR4, 0x1, URZ ;  /* 0x0000000104047890 */ /* 0x000fc8000fffe0ff */
[----:B------:R-:W-:-:S04]  /*6000*/  UISETP.NE.AND UP0, UPT, UR4, 0x4, UPT ;  /* 0x000000040400788c */ /* 0x000fc8000bf05270 */
[----:B------:R-:W-:Y:S02]  /*6010*/  USEL UR5, URZ, 0x1, UP0 ;  /* 0x00000001ff057887 */ /* 0x000fe40008000000 */
[----:B------:R-:W-:-:S04]  /*6020*/  USEL UR4, UR4, URZ, UP0 ;  /* 0x000000ff04047287 */ /* 0x000fc80008000000 */
[----:B------:R-:W-:Y:S01]  /*6030*/  ULEA UR4, UR4, UR14, 0x3 ;  /* 0x0000000e04047291 */ /* 0x000fe2000f8e18ff */
[----:B------:R-:W-:-:S04]  /*6040*/  LOP3.LUT R2, R2, UR5, RZ, 0x3c, !PT ;  /* 0x0000000502027c12 */ /* 0x000fc8000f8e3cff */
[----:B------:R-:W-:-:S04]  /*6050*/  SHF.L.U32 R2, R2, 0x1f, RZ ;  /* 0x0000001f02027819 */ /* 0x000fc800000006ff */
[----:B------:R-:W2:Y:S02]  /*6060*/  SYNCS.PHASECHK.TRANS64.TRYWAIT P0, [UR4], R2 ;  /* 0x00000002ff0075a7 */ /* 0x000ea40008001104 */
[----:B--2---:R-:W-:Y:S05]  /*6070*/  @!P0 BRA `(.L_x_127) ;  /* 0x0000004c00588947 */ /* 0x004fea0003800000 */
.L_x_306:
[----:B------:R-:W-:Y:S01]  /*6080*/  NOP ;  /* 0x0000000000007918 */ /* 0x000fe20000000000 */
[----:B-1----:R-:W1:Y:S01]  /*6090*/  LDS R0, [UR8+0x14] ;  /* 0x00001408ff007984 */ /* 0x002e620008000800 */
[----:B------:R-:W-:Y:S01]  /*60a0*/  ULOP3.LUT UR4, UR24, 0xffff, URZ, 0xc0, !UPT ;  /* 0x0000ffff18047892 */ /* 0x000fe2000f8ec0ff */
[----:B------:R-:W-:Y:S01]  /*60b0*/  UMOV UR5, 0xffff ;  /* 0x0000ffff00057882 */ /* 0x000fe20000000000 */
[----:B------:R-:W-:Y:S02]  /*60c0*/  UMOV UR6, 0x1 ;  /* 0x0000000100067882 */ /* 0x000fe40000000000 */
[----:B------:R-:W-:-:S04]  /*60d0*/  USHF.R.U32.HI UR4, URZ, 0x5, UR4 ;  /* 0x00000005ff047899 */ /* 0x000fc80008011604 */
[----:B------:R-:W-:Y:S02]  /*60e0*/  USHF.L.U32 UR5, UR5, UR4, URZ ;  /* 0x0000000405057299 */ /* 0x000fe400080006ff */
[----:B------:R-:W-:-:S04]  /*60f0*/  USHF.L.U32 UR4, UR6, UR4, URZ ;  /* 0x0000000406047299 */ /* 0x000fc800080006ff */
[----:B-1----:R-:W-:-:S04]  /*6100*/  LOP3.LUT R0, R0, UR5, RZ, 0xc0, !PT ;  /* 0x0000000500007c12 */ /* 0x002fc8000f8ec0ff */
[----:B------:R-:W-:-:S13]  /*6110*/  ISETP.NE.AND P0, PT, R0, UR5, PT ;  /* 0x0000000500007c0c */ /* 0x000fda000bf05270 */
[----:B------:R-:W-:Y:S05]  /*6120*/  @P0 BRA `(.L_x_128) ;  /* 0x0000000000580947 */ /* 0x000fea0003800000 */
[----:B------:R-:W1:Y:S02]  /*6130*/  LDS R0, [UR8+0x18] ;  /* 0x00001808ff007984 */ /* 0x000e640008000800 */
[----:B-1----:R-:W-:-:S04]  /*6140*/  LOP3.LUT R0, R0, UR4, RZ, 0xc0, !PT ;  /* 0x0000000400007c12 */ /* 0x002fc8000f8ec0ff */
[----:B------:R-:W-:-:S13]  /*6150*/  ISETP.NE.AND P0, PT, R0, UR4, PT ;  /* 0x0000000400007c0c */ /* 0x000fda000bf05270 */
[----:B------:R-:W-:Y:S05]  /*6160*/  @P0 BRA `(.L_x_129) ;  /* 0x00000000003c0947 */ /* 0x000fea0003800000 */
[----:B------:R-:W1:Y:S01]  /*6170*/  S2R R2, SR_LANEID ;  /* 0x0000000000027919 */ /* 0x000e620000000000 */
[----:B------:R-:W-:-:S06]  /*6180*/  ULOP3.LUT UR5, URZ, UR5, URZ, 0x33, !UPT ;  /* 0x00000005ff057292 */ /* 0x000fcc000f8e33ff */
[----:B------:R-:W-:-:S04]  /*6190*/  IMAD.U32 R0, RZ, RZ, UR5 ;  /* 0x00000005ff007e24 */ /* 0x000fc8000f8e00ff */
[----:B------:R2:W4:Y:S02]  /*61a0*/  REDUX UR7, R0 ;  /* 0x00000000000773c4 */ /* 0x0005240000000000 */
[----:B------:R1:W-:Y:S01]  /*61b0*/  UTCATOMSWS.AND URZ, UR5 ;  /* 0x0000000500ff79e3 */ /* 0x0003e20008000000 */
[----:B--2---:R-:W-:Y:S01]  /*61c0*/  LOP3.LUT R0, RZ, UR4, RZ, 0x33, !PT ;  /* 0x00000004ff007c12 */ /* 0x004fe2000f8e33ff */
[----:B------:R-:W-:Y:S02]  /*61d0*/  VOTEU.ANY UR4, UPT, PT ;  /* 0x0000000000047886 */ /* 0x000fe400038e0100 */
[----:B------:R-:W-:Y:S02]  /*61e0*/  UFLO.U32 UR4, UR4 ;  /* 0x00000004000472bd */ /* 0x000fe400080e0000 */
[----:B------:R-:W2:Y:S04]  /*61f0*/  REDUX UR6, R0 ;  /* 0x00000000000673c4 */ /* 0x000ea80000000000 */
[----:B-1----:R-:W-:-:S02]  /*6200*/  ISETP.EQ.U32.AND P0, PT, R2, UR4, PT ;  /* 0x0000000402007c0c */ /* 0x002fc4000bf02070 */
[----:B----4-:R-:W-:-:S11]  /*6210*/  MOV R2, UR7 ;  /* 0x0000000700027c02 */ /* 0x010fd60008000f00 */
[----:B------:R1:W-:Y:S01]  /*6220*/  @P0 ATOMS.AND RZ, [UR8+0x14], R2 ;  /* 0x00001402ffff098c */ /* 0x0003e2000a800008 */
[----:B--2---:R-:W-:-:S05]  /*6230*/  IMAD.U32 R0, RZ, RZ, UR6 ;  /* 0x00000006ff007e24 */ /* 0x004fca000f8e00ff */
[----:B------:R1:W-:Y:S01]  /*6240*/  @P0 ATOMS.AND RZ, [UR8+0x18], R0 ;  /* 0x00001800ffff098c */ /* 0x0003e2000a800008 */
[----:B------:R-:W-:Y:S05]  /*6250*/  BRA `(.L_x_130) ;  /* 0x0000000000147947 */ /* 0x000fea0003800000 */
.L_x_129:
[----:B------:R-:W-:Y:S02]  /*6260*/  MOV R2, 0x6280 ;  /* 0x0000628000027802 */ /* 0x000fe40000000f00 */
[----:B---3-5:R-:W-:Y:S05]  /*6270*/  CALL.REL.NOINC `($__internal_0_$__cuda_sm10x_tcgen05_guardrail_trap_col_being_dealloced_not_returned_by_alloc) ;  /* 0x0000004c00887944 */ /* 0x028fea0003c00000 */
[----:B------:R-:W-:Y:S05]  /*6280*/  BRA `(.L_x_130) ;  /* 0x0000000000087947 */ /* 0x000fea0003800000 */
.L_x_128:
[----:B------:R-:W-:Y:S02]  /*6290*/  MOV R2, 0x62b0 ;  /* 0x000062b000027802 */ /* 0x000fe40000000f00 */
[----:B---3-5:R-:W-:Y:S05]  /*62a0*/  CALL.REL.NOINC `($__internal_2_$__cuda_sm10x_tcgen05_guardrail_trap_unallocated_columns_being_dealloced) ;  /* 0x0000004c00947944 */ /* 0x028fea0003c00000 */
.L_x_130:
[----:B------:R-:W-:Y:S01]  /*62b0*/  NOP ;  /* 0x0000000000007918 */ /* 0x000fe20000000000 */
[----:B------:R-:W-:Y:S05]  /*62c0*/  EXIT ;  /* 0x000000000000794d */ /* 0x000fea0003800000 */
.L_x_112:
[----:B------:R-:W-:-:S09]  /*62d0*/  UISETP.NE.OR UP0, UPT, UR20, 0x3, !UP3 ;  /* 0x000000031400788c */ /* 0x000fd2000df05670 */
[----:B------:R-:W-:Y:S05]  /*62e0*/  BRA.U UP0, `(.L_x_131) ;  /* 0x0000000d00b07547 */ /* 0x000fea000b800000 */
[----:B------:R-:W1:Y:S01]  /*62f0*/  LDCU.64 UR4, c[0x0][0x888] ;  /* 0x00011100ff0477ac */ /* 0x000e620008000a00 */
[----:B------:R-:W2:Y:S01]  /*6300*/  LDC.64 R12, c[0x0][0x348] ;  /* 0x0000d200ff0c7b82 */ /* 0x000ea20000000a00 */
[----:B------:R-:W-:Y:S02]  /*6310*/  HFMA2 R9, -RZ, RZ, 0, 0 ;  /* 0x00000000ff097431 */ /* 0x000fe400000001ff */
[----:B------:R-:W-:Y:S01]  /*6320*/  IMAD.MOV.U32 R11, RZ, RZ, 0x1 ;  /* 0x00000001ff0b7424 */ /* 0x000fe200078e00ff */
[----:B------:R-:W3:Y:S01]  /*6330*/  LDCU UR38, c[0x0][0x370] ;  /* 0x00006e00ff2677ac */ /* 0x000ee20008000800 */
[----:B------:R-:W-:Y:S01]  /*6340*/  IMAD.MOV.U32 R10, RZ, RZ, RZ ;  /* 0x000000ffff0a7224 */ /* 0x000fe200078e00ff */
[----:B------:R-:W-:Y:S01]  /*6350*/  MOV R8, 0x1800 ;  /* 0x0000180000087802 */ /* 0x000fe20000000f00 */
[----:B------:R-:W3:Y:S01]  /*6360*/  LDCU.128 UR52, c[0x0][0xb10] ;  /* 0x00016200ff3477ac */ /* 0x000ee20008000c00 */
[----:B------:R-:W4:Y:S01]  /*6370*/  LDCU UR37, c[0x0][0x374] ;  /* 0x00006e80ff2577ac */ /* 0x000f220008000800 */
[----:B------:R-:W4:Y:S01]  /*6380*/  LDCU.64 UR32, c[0x0][0x890] ;  /* 0x00011200ff2077ac */ /* 0x000f220008000a00 */
[----:B-1----:R-:W-:Y:S01]  /*6390*/  UISETP.NE.U32.AND UP0, UPT, UR4, URZ, UPT ;  /* 0x000000ff0400728c */ /* 0x002fe2000bf05070 */
[----:B------:R-:W1:Y:S01]  /*63a0*/  LDCU UR15, c[0x0][0xb0c] ;  /* 0x00016180ff0f77ac */ /* 0x000e620008000800 */
[----:B------:R-:W2:Y:S01]  /*63b0*/  LDCU UR43, c[0x0][0xb20] ;  /* 0x00016400ff2b77ac */ /* 0x000ea20008000800 */
[----:B------:R-:W2:Y:S01]  /*63c0*/  LDCU UR4, c[0x0][0xb30] ;  /* 0x00016600ff0477ac */ /* 0x000ea20008000800 */
[----:B---3--:R-:W-:-:S02]  /*63d0*/  UIMAD.WIDE.U32 UR8, UR38, UR52, URZ ;  /* 0x00000034260872a5 */ /* 0x008fc4000f8e00ff */
[----:B----4-:R-:W-:Y:S02]  /*63e0*/  UIMAD.WIDE.U32 UR10, UR37, UR55, URZ ;  /* 0x00000037250a72a5 */ /* 0x010fe4000f8e00ff */
[----:B------:R-:W-:Y:S02]  /*63f0*/  UISETP.NE.U32.AND UP6, UPT, UR32, URZ, UPT ;  /* 0x000000ff2000728c */ /* 0x000fe4000bfc5070 */
[----:B------:R-:W-:Y:S01]  /*6400*/  UISETP.NE.AND.EX UP5, UPT, UR5, URZ, UPT, UP0 ;  /* 0x000000ff0500728c */ /* 0x000fe2000bfa5300 */
[----:B------:R-:W-:Y:S01]  /*6410*/  UMOV UR6, 0x400 ;  /* 0x0000040000067882 */ /* 0x000fe20000000000 */
[----:B------:R-:W-:Y:S01]  /*6420*/  UISETP.NE.AND UP0, UPT, UR42, 0x1, UPT ;  /* 0x000000012a00788c */ /* 0x000fe2000bf05270 */
[----:B------:R-:W-:Y:S01]  /*6430*/  UMOV UR8, UR9 ;  /* 0x0000000900087c82 */ /* 0x000fe20008000000 */
[----:B------:R-:W-:Y:S01]  /*6440*/  UMOV UR39, UR11 ;  /* 0x0000000b00277c82 */ /* 0x000fe20008000000 */
[----:B------:R-:W-:Y:S02]  /*6450*/  USEL UR41, URZ, 0x1, UP4 ;  /* 0x00000001ff297887 */ /* 0x000fe4000a000000 */
[----:B-1----:R-:W-:Y:S01]  /*6460*/  UISETP.NE.AND UP0, UPT, UR15, 0x1, UPT ;  /* 0x000000010f00788c */ /* 0x002fe2000bf05270 */
[----:B------:R-:W-:Y:S01]  /*6470*/  UMOV UR21, URZ ;  /* 0x000000ff00157c82 */ /* 0x000fe20008000000 */
[----:B------:R-:W-:-:S02]  /*6480*/  UPLOP3.LUT UP4, UPT, UPT, UPT, UPT, 0x40, 0x4 ;  /* 0x000000000004789c */ /* 0x000fc40003f8e870 */
[----:B------:R-:W-:Y:S01]  /*6490*/  UISETP.GE.AND UP2, UPT, UR42, 0x1, UPT ;  /* 0x000000012a00788c */ /* 0x000fe2000bf46270 */
[----:B------:R-:W1:Y:S01]  /*64a0*/  LDCU.64 UR22, c[0x0][0xb28] ;  /* 0x00016500ff1677ac */ /* 0x000e620008000a00 */
[----:B------:R-:W-:Y:S02]  /*64b0*/  ULEA UR6, UR44, UR6, 0x18 ;  /* 0x000000062c067291 */ /* 0x000fe4000f8ec0ff */
[----:B------:R-:W-:Y:S02]  /*64c0*/  UISETP.NE.AND.EX UP6, UPT, UR33, URZ, UPT, UP6 ;  /* 0x000000ff2100728c */ /* 0x000fe4000bfc5360 */
[----:B------:R-:W-:Y:S02]  /*64d0*/  USHF.R.U32.HI UR40, URZ, UR53, UR8 ;  /* 0x00000035ff287299 */ /* 0x000fe40008011608 */
[----:B--2---:R-:W-:Y:S02]  /*64e0*/  USHF.R.U32.HI UR39, URZ, UR43, UR39 ;  /* 0x0000002bff277299 */ /* 0x004fe40008011627 */
[----:B------:R-:W-:-:S02]  /*64f0*/  UISETP.NE.AND UP0, UPT, UR54, 0x1, UPT ;  /* 0x000000013600788c */ /* 0x000fc4000bf05270 */
[----:B------:R-:W-:-:S11]  /*6500*/  UISETP.NE.AND UP3, UPT, UR4, 0x1, UPT ;  /* 0x000000010400788c */ /* 0x000fd6000bf65270 */
.L_x_139:
[C---:B------:R-:W-:Y:S02]  /*6510*/  LEA R3, R10.reuse, UR6, 0x3 ;  /* 0x000000060a037c11 */ /* 0x040fe4000f8e18ff */
[----:B------:R-:W-:Y:S02]  /*6520*/  SHF.L.U32 R0, R9, 0x1f, RZ ;  /* 0x0000001f09007819 */ /* 0x000fe400000006ff */
[----:B------:R-:W-:Y:S02]  /*6530*/  LEA R4, R10, UR6, 0x4 ;  /* 0x000000060a047c11 */ /* 0x000fe4000f8e20ff */
[----:B--2---:R-:W2:Y:S02]  /*6540*/  SYNCS.PHASECHK.TRANS64.TRYWAIT P0, [R3+URZ+0x3f0], R0 ;  /* 0x0003f000030075a7 */ /* 0x004ea400080011ff */
[----:B--2---:R-:W-:Y:S05]  /*6550*/  @!P0 BRA `(.L_x_132) ;  /* 0x0000004800388947 */ /* 0x004fea0003800000 */
.L_x_307:
[----:B------:R-:W3:Y:S01]  /*6560*/  LDS.128 R4, [R4+0x480] ;  /* 0x0004800004047984 */ /* 0x000ee20000000c00 */
[----:B------:R-:W-:Y:S01]  /*6570*/  UISETP.GE.AND UP0, UPT, UR42, 0x1, UPT ;  /* 0x000000012a00788c */ /* 0x000fe2000bf06270 */
[----:B------:R-:W-:Y:S01]  /*6580*/  @!PT LDS RZ, [RZ] ;  /* 0x00000000fffff984 */ /* 0x000fe20000000800 */
[----:B------:R-:W-:Y:S01]  /*6590*/  @!PT LDS RZ, [RZ] ;  /* 0x00000000fffff984 */ /* 0x000fe20000000800 */
[----:B------:R-:W-:Y:S01]  /*65a0*/  @!PT LDS RZ, [RZ] ;  /* 0x00000000fffff984 */ /* 0x000fe20000000800 */
[----:B------:R-:W-:Y:S01]  /*65b0*/  @!PT LDS RZ, [RZ] ;  /* 0x00000000fffff984 */ /* 0x000fe20000000800 */
[----:B------:R4:W-:Y:S06]  /*65c0*/  MEMBAR.ALL.CTA ;  /* 0x0000000000007992 */ /* 0x0009ec0000008000 */
[----:B----4-:R-:W4:Y:S01]  /*65d0*/  FENCE.VIEW.ASYNC.S ;  /* 0x00000000000073c6 */ /* 0x010f220000000000 */
[----:B---3--:R-:W-:Y:S11]  /*65e0*/  LOP3.LUT P0, RZ, R6, 0x1, RZ, 0xc0, !PT ;  /* 0x0000000106ff7812 */ /* 0x008ff6000780c0ff */
[----:B------:R-:W-:Y:S02]  /*65f0*/  @!UPT UIADD3 URZ, UPT, UPT, URZ, URZ, URZ ;  /* 0x000000fffffff290 */ /* 0x000fe4000fffe0ff */
[----:B----4-:R-:W-:Y:S01]  /*6600*/  VOTEU.ANY UP2, P0 ;  /* 0x0000000000ff7886 */ /* 0x010fe20000040100 */
[----:B------:R-:W-:Y:S11]  /*6610*/  PLOP3.LUT P0, PT, PT, PT, UP2, 0x80, 0x8 ;  /* 0x000000000008781c */ /* 0x000ff60003f0f028 */
[----:B------:R-:W-:Y:S02]  /*6620*/  @!UPT UIADD3 URZ, UPT, UPT, URZ, URZ, URZ ;  /* 0x000000fffffff290 */ /* 0x000fe4000fffe0ff */
[----:B--2---:R-:W-:Y:S02]  /*6630*/  @P0 SHF.R.U32.HI R0, RZ, 0x10, R5 ;  /* 0x00000010ff000819 */ /* 0x004fe40000011605 */
[----:B------:R-:W-:Y:S02]  /*6640*/  @P0 MOV R2, R4 ;  /* 0x0000000400020202 */ /* 0x000fe40000000f00 */
[----:B------:R-:W-:Y:S01]  /*6650*/  @P0 R2UR UR4, R0 ;  /* 0x00000000000402ca */ /* 0x000fe200000e0000 */
[----:B------:R-:W-:Y:S01]  /*6660*/  VIADD R0, R3, 0x400 ;  /* 0x0000040003007836 */ /* 0x000fe20000000000 */
[----:B------:R-:W-:Y:S02]  /*6670*/  @P0 LOP3.LUT R4, R5, 0xffff, RZ, 0xc0, !PT ;  /* 0x0000ffff05040812 */ /* 0x000fe400078ec0ff */
[----:B------:R-:W-:Y:S02]  /*6680*/  @P0 R2UR UR7, R2 ;  /* 0x00000000020702ca */ /* 0x000fe400000e0000 */
[----:B------:R-:W-:Y:S02]  /*6690*/  PRMT R0, RZ, 0x654, R0 ;  /* 0x00000654ff007816 */ /* 0x000fe40000000000 */
[----:B------:R-:W-:Y:S02]  /*66a0*/  @P0 R2UR UR5, R4 ;  /* 0x00000000040502ca */ /* 0x000fe400000e0000 */
[----:B------:R2:W-:Y:S03]  /*66b0*/  SYNCS.ARRIVE.TRANS64.RED.A1T0 RZ, [R0+URZ], RZ ;  /* 0x000000ff00ff79a7 */ /* 0x0005e600081004ff */
[----:B------:R-:W-:Y:S04]  /*66c0*/  @UP2 UMOV UR29, UR4 ;  /* 0x00000004001d2c82 */ /* 0x000fe80008000000 */
[----:B------:R-:W-:Y:S04]  /*66d0*/  @UP2 UMOV UR14, UR7 ;  /* 0x00000007000e2c82 */ /* 0x000fe80008000000 */
[----:B------:R-:W-:Y:S01]  /*66e0*/  @UP2 UMOV UR13, UR5 ;  /* 0x00000005000d2c82 */ /* 0x000fe20008000000 */
[----:B------:R-:W-:Y:S05]  /*66f0*/  BRA.U !UP0, `(.L_x_133) ;  /* 0x0000000108c07547 */ /* 0x000fea000b800000 */
[----:B------:R-:W-:Y:S02]  /*6700*/  UIMAD.WIDE.U32 UR10, UR13, UR55, URZ ;  /* 0x000000370d0a72a5 */ /* 0x000fe4000f8e00ff */
[----:B------:R-:W-:Y:S02]  /*6710*/  UP2UR UR12, UPR, URZ, 0x4 ;  /* 0x00000004ff0c7883 */ /* 0x000fe40008000000 */
[----:B------:R-:W-:Y:S02]  /*6720*/  UISETP.NE.AND UP2, UPT, UR54, 0x1, UPT ;  /* 0x000000013600788c */ /* 0x000fe4000bf45270 */
[----:B------:R-:W-:Y:S02]  /*6730*/  UIMAD.WIDE.U32 UR16, UR14, UR52, URZ ;  /* 0x000000340e1072a5 */ /* 0x000fe4000f8e00ff */
[----:B------:R-:W-:Y:S02]  /*6740*/  USEL UR4, UR37, UR39, !UP2 ;  /* 0x0000002725047287 */ /* 0x000fe4000d000000 */
[----:B------:R-:W-:Y:S02]  /*6750*/  UISETP.NE.AND UP0, UPT, UR15, 0x1, UPT ;  /* 0x000000010f00788c */ /* 0x000fe4000bf05270 */
[----:B------:R-:W-:Y:S02]  /*6760*/  UP2UR UR20, UPR, URZ, 0x2 ;  /* 0x00000002ff147883 */ /* 0x000fe40008000000 */
[----:B------:R-:W-:Y:S02]  /*6770*/  UISETP.NE.AND UP1, UPT, UR42, 0x1, UPT ;  /* 0x000000012a00788c */ /* 0x000fe4000bf25270 */
[----:B-1----:R-:W-:Y:S02]  /*6780*/  UIMAD.WIDE.U32 UR18, UR4, UR22, URZ ;  /* 0x00000016041272a5 */ /* 0x002fe4000f8e00ff */
[----:B------:R-:W-:Y:S01]  /*6790*/  USEL UR8, UR38, UR40, !UP0 ;  /* 0x0000002826087287 */ /* 0x000fe2000c000000 */
[----:B------:R-:W-:Y:S02]  /*67a0*/  UMOV UR5, UR11 ;  /* 0x0000000b00057c82 */ /* 0x000fe40008000000 */
[----:B------:R-:W-:Y:S02]  /*67b0*/  USHF.R.U32.HI UR7, URZ, UR43, UR5 ;  /* 0x0000002bff077299 */ /* 0x000fe40008011605 */
[----:B------:R-:W-:Y:S02]  /*67c0*/  UIMAD.WIDE.U32 UR24, UR8, UR22, URZ ;  /* 0x00000016081872a5 */ /* 0x000fe4000f8e00ff */
[----:B------:R-:W-:Y:S02]  /*67d0*/  USEL UR7, UR13, UR7, !UP2 ;  /* 0x000000070d077287 */ /* 0x000fe4000d000000 */
[----:B------:R-:W-:Y:S02]  /*67e0*/  UISETP.NE.AND UP2, UPT, UR12, URZ, UPT ;  /* 0x000000ff0c00728c */ /* 0x000fe4000bf45270 */
[----:B------:R-:W-:Y:S01]  /*67f0*/  UIMAD.WIDE.U32 UR10, UR7, UR22, URZ ;  /* 0x00000016070a72a5 */ /* 0x000fe2000f8e00ff */
[----:B------:R-:W-:Y:S02]  /*6800*/  UMOV UR5, UR17 ;  /* 0x0000001100057c82 */ /* 0x000fe40008000000 */
[----:B------:R-:W-:Y:S03]  /*6810*/  USHF.R.U32.HI UR9, URZ, UR53, UR5 ;  /* 0x00000035ff097299 */ /* 0x000fe60008011605 */
[----:B------:R-:W-:Y:S02]  /*6820*/  UMOV UR5, UR19 ;  /* 0x0000001300057c82 */ /* 0x000fe40008000000 */
[----:B------:R-:W-:Y:S03]  /*6830*/  @UP1 USHF.R.U32.HI UR4, URZ, UR23, UR5 ;  /* 0x00000017ff041299 */ /* 0x000fe60008011605 */
[----:B------:R-:W-:Y:S01]  /*6840*/  UMOV UR5, UR25 ;  /* 0x0000001900057c82 */ /* 0x000fe20008000000 */
[----:B------:R-:W-:Y:S02]  /*6850*/  UIMAD UR4, UR42, UR4, URZ ;  /* 0x000000042a0472a4 */ /* 0x000fe4000f8e02ff */
[----:B------:R-:W-:Y:S02]  /*6860*/  @UP1 USHF.R.U32.HI UR8, URZ, UR23, UR5 ;  /* 0x00000017ff081299 */ /* 0x000fe40008011605 */
[----:B------:R-:W-:Y:S02]  /*6870*/  USEL UR5, UR14, UR9, !UP0 ;  /* 0x000000090e057287 */ /* 0x000fe4000c000000 */
[----:B------:R-:W-:Y:S02]  /*6880*/  UIMAD UR9, UR42, UR8, URZ ;  /* 0x000000082a0972a4 */ /* 0x000fe4000f8e02ff */
[----:B------:R-:W-:Y:S03]  /*6890*/  UISETP.GE.AND UP0, UPT, UR7, UR4, UPT ;  /* 0x000000040700728c */ /* 0x000fe6000bf06270 */
[----:B------:R-:W-:Y:S01]  /*68a0*/  UMOV UR4, UR11 ;  /* 0x0000000b00047c82 */ /* 0x000fe20008000000 */
[----:B------:R-:W-:Y:S02]  /*68b0*/  UISETP.GE.OR UP0, UPT, UR5, UR9, UP0 ;  /* 0x000000090500728c */ /* 0x000fe40008706670 */
[----:B------:R-:W-:Y:S02]  /*68c0*/  USHF.R.U32.HI UR4, URZ, UR23, UR4 ;  /* 0x00000017ff047299 */ /* 0x000fe40008011604 */
[----:B------:R-:W-:Y:S02]  /*68d0*/  UIMAD.WIDE.U32 UR10, UR5, UR22, URZ ;  /* 0x00000016050a72a5 */ /* 0x000fe4000f8e00ff */
[----:B------:R-:W-:Y:S04]  /*68e0*/  USEL UR12, UR7, UR4, !UP1 ;  /* 0x00000004070c7287 */ /* 0x000fe8000c800000 */
[----:B------:R-:W-:Y:S01]  /*68f0*/  UIADD3 UR9, UPT, UPT, -UR12, URZ, URZ ;  /* 0x000000ff0c097290 */ /* 0x000fe2000fffe1ff */
[----:B------:R-:W-:Y:S02]  /*6900*/  @!UP0 UMOV UR4, UR11 ;  /* 0x0000000b00048c82 */ /* 0x000fe40008000000 */
[----:B------:R-:W-:Y:S02]  /*6910*/  @!UP0 USHF.R.U32.HI UR4, URZ, UR23, UR4 ;  /* 0x00000017ff048299 */ /* 0x000fe40008011604 */
[----:B------:R-:W-:Y:S02]  /*6920*/  UIMAD UR9, UR42, UR9, UR7 ;  /* 0x000000092a0972a4 */ /* 0x000fe4000f8e0207 */
[----:B------:R-:W-:Y:S02]  /*6930*/  @!UP0 USEL UR4, UR5, UR4, !UP1 ;  /* 0x0000000405048287 */ /* 0x000fe4000c800000 */
[----:B------:R-:W-:Y:S02]  /*6940*/  UISETP.NE.AND UP1, UPT, UR20, URZ, UPT ;  /* 0x000000ff1400728c */ /* 0x000fe4000bf25270 */
[----:B------:R-:W-:Y:S02]  /*6950*/  @!UP0 UIMAD UR9, UR8, UR9, UR4 ;  /* 0x00000009080982a4 */ /* 0x000fe4000f8e0204 */
[----:B------:R-:W-:Y:S02]  /*6960*/  @!UP0 UIADD3 UR10, UPT, UPT, UR12, -UR4, URZ ;  /* 0x800000040c0a8290 */ /* 0x000fe4000fffe0ff */
[----:B------:R-:W-:Y:S02]  /*6970*/  UIADD3 UR4, UPT, UPT, -UR5, URZ, URZ ;  /* 0x000000ff05047290 */ /* 0x000fe4000fffe1ff */
[----:B------:R-:W-:Y:S02]  /*6980*/  UIADD3 UR8, UPT, UPT, -UR7, URZ, URZ ;  /* 0x000000ff07087290 */ /* 0x000fe4000fffe1ff */
[----:B------:R-:W-:Y:S02]  /*6990*/  @!UP0 UIMAD UR7, UR10, UR42, UR5 ;  /* 0x0000002a0a0782a4 */ /* 0x000fe4000f8e0205 */
[----:B------:R-:W-:Y:S02]  /*69a0*/  UIMAD UR14, UR15, UR4, UR14 ;  /* 0x000000040f0e72a4 */ /* 0x000fe4000f8e020e */
[----:B------:R-:W-:Y:S01]  /*69b0*/  UIMAD UR13, UR54, UR8, UR13 ;  /* 0x00000008360d72a4 */ /* 0x000fe2000f8e020d */
[----:B------:R-:W-:Y:S02]  /*69c0*/  @!UP0 UMOV UR5, UR9 ;  /* 0x0000000900058c82 */ /* 0x000fe40008000000 */
[----:B------:R-:W-:Y:S02]  /*69d0*/  UIMAD UR14, UR5, UR15, UR14 ;  /* 0x0000000f050e72a4 */ /* 0x000fe4000f8e020e */
[----:B------:R-:W-:Y:S11]  /*69e0*/  UIMAD UR13, UR7, UR54, UR13 ;  /* 0x00000036070d72a4 */ /* 0x000ff6000f8e020d */
[----:B------:R-:W-:Y:S01]  /*69f0*/  @!UPT UIADD3 URZ, UPT, UPT, URZ, URZ, URZ ;  /* 0x000000fffffff290 */ /* 0x000fe2000fffe0ff */
.L_x_133:
[----:B------:R-:W3:Y:S01]  /*6a00*/  @!UP3 LDCU.128 UR16, c[0x0][0xb10] ;  /* 0x00016200ff10b7ac */ /* 0x000ee20008000c00 */
[----:B------:R-:W-:Y:S04]  /*6a10*/  ISETP.NE.U32.AND P0, PT, RZ, UR32, PT ;  /* 0x00000020ff007c0c */ /* 0x000fe8000bf05070 */
[----:B------:R-:W-:Y:S01]  /*6a20*/  ISETP.NE.AND.EX P0, PT, RZ, UR33, PT, P0 ;  /* 0x00000021ff007c0c */ /* 0x000fe2000bf05300 */
[----:B------:R-:W4:Y:S01]  /*6a30*/  @!UP3 LDCU UR5, c[0x0][0xb0c] ;  /* 0x00016180ff05b7ac */ /* 0x000f220008000800 */
[----:B---3--:R-:W-:Y:S02]  /*6a40*/  UIMAD.WIDE.U32 UR8, UR14, UR16, URZ ;  /* 0x000000100e0872a5 */ /* 0x008fe4000f8e00ff */
[----:B------:R-:W-:Y:S05]  /*6a50*/  UIMAD.WIDE.U32 UR10, UR13, UR19, URZ ;  /* 0x000000130d0a72a5 */ /* 0x000fea000f8e00ff */
[----:B------:R-:W-:Y:S01]  /*6a60*/  @!UP3 UMOV UR4, UR9 ;  /* 0x000000090004bc82 */ /* 0x000fe20008000000 */
[----:B----4-:R-:W-:Y:S02]  /*6a70*/  @!UP3 UISETP.NE.AND UP0, UPT, UR5, 0x1, UPT ;  /* 0x000000010500b88c */ /* 0x010fe4000bf05270 */
[----:B------:R-:W-:Y:S01]  /*6a80*/  @!UP3 USHF.R.U32.HI UR4, URZ, UR17, UR4 ;  /* 0x00000011ff04b299 */ /* 0x000fe20008011604 */
[----:B------:R-:W-:Y:S03]  /*6a90*/  @!UP3 UMOV UR7, UR11 ;  /* 0x0000000b0007bc82 */ /* 0x000fe60008000000 */
[----:B------:R-:W-:Y:S02]  /*6aa0*/  @!UP3 USEL UR8, UR14, UR4, !UP0 ;  /* 0x000000040e08b287 */ /* 0x000fe4000c000000 */
[----:B------:R-:W-:Y:S05]  /*6ab0*/  @!UP3 UISETP.NE.AND UP0, UPT, UR18, 0x1, UPT ;  /* 0x000000011200b88c */ /* 0x000fea000bf05270 */
[----:B------:R-:W3:Y:S02]  /*6ac0*/  @!UP3 LDCU UR4, c[0x0][0xb20] ;  /* 0x00016400ff04b7ac */ /* 0x000ee40008000800 */
[----:B---3--:R-:W-:Y:S04]  /*6ad0*/  @!UP3 USHF.R.U32.HI UR7, URZ, UR4, UR7 ;  /* 0x00000004ff07b299 */ /* 0x008fe80008011607 */
[----:B------:R-:W-:Y:S04]  /*6ae0*/  @!UP3 USEL UR7, UR13, UR7, !UP0 ;  /* 0x000000070d07b287 */ /* 0x000fe8000c000000 */
[----:B------:R-:W-:Y:S02]  /*6af0*/  @!UP3 UIADD3 UR4, UPT, UPT, -UR8, UR7, URZ ;  /* 0x000000070804b290 */ /* 0x000fe4000fffe1ff */
[----:B------:R-:W-:Y:S02]  /*6b00*/  @!UP3 UIADD3 UR7, UPT, UPT, UR8, -UR7, URZ ;  /* 0x800000070807b290 */ /* 0x000fe4000fffe0ff */
[----:B------:R-:W-:Y:S02]  /*6b10*/  @!UP3 UIMAD UR14, UR4, UR5, UR14 ;  /* 0x00000005040eb2a4 */ /* 0x000fe4000f8e020e */
[----:B------:R-:W-:Y:S01]  /*6b20*/  @!UP3 UIMAD UR13, UR7, UR18, UR13 ;  /* 0x00000012070db2a4 */ /* 0x000fe2000f8e020d */
[----:B------:R-:W-:Y:S11]  /*6b30*/  BRA.U UP4, `(.L_x_134) ;  /* 0x0000000104107547 */ /* 0x000ff6000b800000 */
[----:B------:R-:W-:Y:S04]  /*6b40*/  MOV R2, UR41 ;  /* 0x0000002900027c02 */ /* 0x000fe80008000f00 */
[----:B------:R-:W-:Y:S04]  /*6b50*/  SHF.L.U32 R2, R2, 0x1f, RZ ;  /* 0x0000001f02027819 */ /* 0x000fe800000006ff */
[----:B------:R-:W3:Y:S02]  /*6b60*/  SYNCS.PHASECHK.TRANS64.TRYWAIT P1, [UR6+0x3e8], R2 ;  /* 0x0003e802ff0075a7 */ /* 0x000ee40008021106 */
[----:B---3--:R-:W-:Y:S05]  /*6b70*/  @!P1 BRA `(.L_x_135) ;  /* 0x0000004000c49947 */ /* 0x008fea0003800000 */
.L_x_134:
[----:B------:R-:W-:Y:S05]  /*6b80*/  BRA.U !UP6, `(.L_x_136) ;  /* 0x000000010e387547 */ /* 0x000fea000b800000 */
[----:B------:R-:W-:Y:S01]  /*6b90*/  UPLOP3.LUT UP1, UPT, UPT, UPT, UP5, 0x80, 0x8 ;  /* 0x000000000008789c */ /* 0x000fe20003f2f050 */
[----:B--2---:R-:W-:Y:S01]  /*6ba0*/  HFMA2 R0, -RZ, RZ, 0, 5.9604644775390625e-08 ;  /* 0x00000001ff007431 */ /* 0x004fe200000001ff */
[----:B------:R-:W2:Y:S01]  /*6bb0*/  LDCU.64 UR8, c[0x0][0x358] ;  /* 0x00006b00ff0877ac */ /* 0x000ea20008000a00 */
[----:B------:R-:W-:Y:S03]  /*6bc0*/  IMAD.MOV.U32 R65, RZ, RZ, 0x1 ;  /* 0x00000001ff417424 */ /* 0x000fe600078e00ff */
[----:B------:R-:W-:Y:S05]  /*6bd0*/  PLOP3.LUT P1, PT, PT, PT, UP1, 0x80, 0x8 ;  /* 0x000000000008781c */ /* 0x000fea0003f2f018 */
[----:B------:R-:W3:Y:S01]  /*6be0*/  @UP1 LDCU.64 UR4, c[0x0][0x888] ;  /* 0x00011100ff0417ac */ /* 0x000ee20008000a00 */
[----:B------:R-:W-:Y:S07]  /*6bf0*/  @UP1 UIMAD UR7, UR36, UR32, URZ ;  /* 0x00000020240712a4 */ /* 0x000fee000f8e02ff */
[----:B------:R-:W-:Y:S01]  /*6c00*/  @!P1 PRMT R65, R0, 0x7610, R65 ;  /* 0x0000761000419816 */ /* 0x000fe20000000041 */
[----:B---3--:R-:W-:Y:S06]  /*6c10*/  @UP1 UIMAD.WIDE UR4, UR7, 0x4, UR4 ;  /* 0x00000004070418a5 */ /* 0x008fec000f8e0204 */
[----:B-----5:R-:W-:Y:S01]  /*6c20*/  IMAD.U32 R42, RZ, RZ, UR4 ;  /* 0x00000004ff2a7e24 */ /* 0x020fe2000f8e00ff */
[----:B------:R-:W-:Y:S04]  /*6c30*/  MOV R43, UR5 ;  /* 0x00000005002b7c02 */ /* 0x000fe80008000f00 */
[----:B------:R-:W3:Y:S01]  /*6c40*/  @!UP1 LDCU UR4, c[0x0][0x880] ;  /* 0x00011000ff0497ac */ /* 0x000ee20008000800 */
[----:B--2---:R4:W5:Y:S02]  /*6c50*/  @P1 LDG.E R42, desc[UR8][R42.64] ;  /* 0x000000082a2a1981 */ /* 0x004964000c1e1900 */
[----:B---34-:R-:W-:Y:S07]  /*6c60*/  @!P1 IMAD.U32 R42, RZ, RZ, UR4 ;  /* 0x00000004ff2a9e24 */ /* 0x018fee000f8e00ff */
.L_x_136:
[----:B-----5:R-:W-:Y:S01]  /*6c70*/  @!P0 FSETP.EQ.AND P1, PT, R42, RZ, PT ;  /* 0x000000ff2a00820b */ /* 0x020fe20003f22000 */
[----:B------:R-:W-:Y:S01]  /*6c80*/  @!UPT UIADD3 URZ, UPT, UPT, URZ, URZ, URZ ;  /* 0x000000fffffff290 */ /* 0x000fe2000fffe0ff */
[----:B------:R-:W-:Y:S11]  /*6c90*/  @!P0 BRA `(.L_x_137) ;  /* 0x0000000000148947 */ /* 0x000ff60003800000 */
[----:B------:R-:W-:Y:S02]  /*6ca0*/  LOP3.LUT P0, RZ, R65, 0xff, RZ, 0xc0, !PT ;  /* 0x000000ff41ff7812 */ /* 0x000fe4000780c0ff */
[----:B------:R-:W-:Y:S04]  /*6cb0*/  PLOP3.LUT P1, PT, PT, PT, UP1, 0x80, 0x8 ;  /* 0x000000000008781c */ /* 0x000fe80003f2f018 */
[----:B------:R-:W-:Y:S07]  /*6cc0*/  PLOP3.LUT P1, PT, P1, PT, PT, 0x8, 0x80 ;  /* 0x000000000080781c */ /* 0x000fee0000f2e170 */
[----:B------:R-:W-:Y:S11]  /*6cd0*/  @P0 FSETP.EQ.AND P1, PT, R42, RZ, PT ;  /* 0x000000ff2a00020b */ /* 0x000ff60003f22000 */
[----:B------:R-:W-:Y:S02]  /*6ce0*/  @!UPT UIADD3 URZ, UPT, UPT, URZ, URZ, URZ ;  /* 0x000000fffffff290 */ /* 0x000fe4000fffe0ff */
.L_x_137:
[----:B------:R-:W-:Y:S01]  /*6cf0*/  ULEA UR5, UR21, UR6, 0x3 ;  /* 0x0000000615057291 */ /* 0x000fe2000f8e18ff */
[----:B--2---:R-:W-:Y:S02]  /*6d00*/  SHF.L.U32 R0, R11, 0x1f, RZ ;  /* 0x0000001f0b007819 */ /* 0x004fe400000006ff */
[----:B------:R-:W-:Y:S01]  /*6d10*/  ELECT P0, URZ, PT ;  /* 0x0000000000ff782f */ /* 0x000fe20003800000 */
[----:B------:R-:W-:Y:S05]  /*6d20*/  VIADD R10, R10, 0x1 ;  /* 0x000000010a0a7836 */ /* 0x000fea0000000000 */
[----:B------:R-:W2:Y:S02]  /*6d30*/  SYNCS.PHASECHK.TRANS64.TRYWAIT P2, [UR5+0x3d0], R0 ;  /* 0x0003d000ff0075a7 */ /* 0x000ea40008041105 */
[----:B--2---:R-:W-:Y:S05]  /*6d40*/  @!P2 BRA `(.L_x_138) ;  /* 0x000000400068a947 */ /* 0x004fea0003800000 */
.L_x_310:
[----:B------:R-:W-:Y:S01]  /*6d50*/  UIADD3 UR25, UPT, UPT, UR5, 0x3c0, URZ ;  /* 0x000003c005197890 */ /* 0x000fe2000fffe0ff */
[----:B------:R-:W-:Y:S01]  /*6d60*/  PLOP3.LUT P0, PT, P1, P0, PT, 0xf2, 0x2f ;  /* 0x00000000002f781c */ /* 0x000fe20000f01e72 */
[----:B------:R-:W-:Y:S01]  /*6d70*/  UPLOP3.LUT UP4, UPT, UPT, UPT, UPT, 0x80, 0x8 ;  /* 0x000000000008789c */ /* 0x000fe20003f8f070 */
[----:B------:R-:W-:Y:S01]  /*6d80*/  UMOV UR34, 0x0 ;  /* 0x0000000000227882 */ /* 0x000fe20000000000 */
[----:B------:R-:W-:Y:S01]  /*6d90*/  UMOV UR35, 0x10000000 ;  /* 0x1000000000237882 */ /* 0x000fe20000000000 */
[----:B------:R-:W-:Y:S01]  /*6da0*/  UMOV UR28, UR36 ;  /* 0x00000024001c7c82 */ /* 0x000fe20008000000 */
[----:B------:R-:W-:Y:S01]  /*6db0*/  UMOV UR20, UR36 ;  /* 0x0000002400147c82 */ /* 0x000fe20008000000 */
[----:B------:R-:W-:Y:S01]  /*6dc0*/  UMOV UR17, UR25 ;  /* 0x0000001900117c82 */ /* 0x000fe20008000000 */
[----:B------:R-:W-:Y:S01]  /*6dd0*/  UMOV UR12, UR36 ;  /* 0x00000024000c7c82 */ /* 0x000fe20008000000 */
[----:B------:R-:W-:Y:S01]  /*6de0*/  UMOV UR9, UR25 ;  /* 0x0000001900097c82 */ /* 0x000fe20008000000 */
[----:B------:R-:W-:Y:S04]  /*6df0*/  UMOV UR36, UR29 ;  /* 0x0000001d00247c82 */ /* 0x000fe80008000000 */
[----:B------:R-:W-:Y:S01]  /*6e00*/  VOTEU.ALL UP0, P0 ;  /* 0x0000000000ff7886 */ /* 0x000fe20000000000 */
[----:B--2---:R-:W-:Y:S04]  /*6e10*/  @!P0 IADD3 R2, P1, PT, R12, 0x580, RZ ;  /* 0x000005800c028810 */ /* 0x004fe80007f3e0ff */
[----:B------:R-:W-:Y:S01]  /*6e20*/  @!UP0 UIMAD UR4, UR21, 0x1800, UR6 ;  /* 0x00001800150488a4 */ /* 0x000fe2000f8e0206 */
[----:B------:R-:W-:Y:S01]  /*6e30*/  @!P0 IMAD.X R0, RZ, RZ, R13, P1 ;  /* 0x000000ffff008224 */ /* 0x000fe200008e060d */
[----:B------:R-:W-:Y:S01]  /*6e40*/  @!UP0 UIMAD UR26, UR47, 0x30, URZ ;  /* 0x000000302f1a88a4 */ /* 0x000fe2000f8e02ff */
[----:B------:R-:W-:Y:S01]  /*6e50*/  @!P0 R2UR UR7, R2 ;  /* 0x00000000020782ca */ /* 0x000fe200000e0000 */
[----:B------:R-:W-:Y:S01]  /*6e60*/  @!UP0 UIADD3 UR24, UPT, UPT, UR4, 0x500, URZ ;  /* 0x0000050004188890 */ /* 0x000fe2000fffe0ff */
[----:B------:R-:W-:Y:S01]  /*6e70*/  ISETP.NE.AND P1, PT, R10, 0x2, PT ;  /* 0x000000020a00780c */ /* 0x000fe20003f25270 */
[----:B------:R-:W-:Y:S02]  /*6e80*/  @!UP0 UIADD3 UR16, UPT, UPT, UR4, 0xd00, URZ ;  /* 0x00000d0004108890 */ /* 0x000fe4000fffe0ff */
[----:B------:R-:W-:Y:S01]  /*6e90*/  @!UP0 UIADD3 UR8, UPT, UPT, UR4, 0x1500, URZ ;  /* 0x0000150004088890 */ /* 0x000fe2000fffe0ff */
[----:B------:R-:W-:Y:S01]  /*6ea0*/  @!P0 R2UR UR4, R0 ;  /* 0x00000000000482ca */ /* 0x000fe200000e0000 */
[----:B------:R-:W-:Y:S01]  /*6eb0*/  @!UP0 USHF.L.U32 UR27, UR48, 0x6, URZ ;  /* 0x00000006301b8899 */ /* 0x000fe200080006ff */
[----:B------:R-:W-:Y:S01]  /*6ec0*/  SEL R0, RZ, 0x1, P1 ;  /* 0x00000001ff007807 */ /* 0x000fe20000800000 */
[----:B------:R-:W-:Y:S01]  /*6ed0*/  @!UP0 UIADD3 UR18, UPT, UPT, UR26, 0x10, URZ ;  /* 0x000000101a128890 */ /* 0x000fe2000fffe0ff */
[----:B------:R-:W-:Y:S01]  /*6ee0*/  SEL R10, R10, RZ, P1 ;  /* 0x000000ff0a0a7207 */ /* 0x000fe20000800000 */
[----:B------:R-:W-:Y:S01]  /*6ef0*/  @!UP0 UIADD3 UR10, UPT, UPT, UR26, 0x20, URZ ;  /* 0x000000201a0a8890 */ /* 0x000fe2000fffe0ff */
[----:B------:R-:W-:Y:S01]  /*6f00*/  LOP3.LUT R9, R9, R0, RZ, 0x3c, !PT ;  /* 0x0000000009097212 */ /* 0x000fe200078e3cff */
[----:B------:R-:W-:Y:S01]  /*6f10*/  IMAD.U32 R2, RZ, RZ, UR7 ;  /* 0x00000007ff027e24 */ /* 0x000fe2000f8e00ff */
[----:B------:R-:W-:Y:S01]  /*6f20*/  VOTEU.ALL UP0, P0 ;  /* 0x0000000000ff7886 */ /* 0x000fe20000000000 */
[----:B------:R-:W-:Y:S01]  /*6f30*/  UMOV UR19, UR27 ;  /* 0x0000001b00137c82 */ /* 0x000fe20008000000 */
[----:B------:R-:W-:Y:S01]  /*6f40*/  UMOV UR11, UR27 ;  /* 0x0000001b000b7c82 */ /* 0x000fe20008000000 */
[----:B------:R-:W-:Y:S01]  /*6f50*/  UIADD3 UR47, UPT, UPT, UR13, UR60, URZ ;  /* 0x0000003c0d2f7290 */ /* 0x000fe2000fffe0ff */
[----:B------:R-:W-:Y:S01]  /*6f60*/  @!P0 R2UR UR30, R2 ;  /* 0x00000000021e82ca */ /* 0x000fe200000e0000 */
[----:B------:R-:W-:Y:S01]  /*6f70*/  IMAD.U32 R3, RZ, RZ, UR4 ;  /* 0x00000004ff037e24 */ /* 0x000fe2000f8e00ff */
[----:B------:R-:W-:Y:S02]  /*6f80*/  UIADD3 UR4, UPT, UPT, UR21, 0x1, URZ ;  /* 0x0000000115047890 */ /* 0x000fe4000fffe0ff */
[----:B------:R-:W-:Y:S02]  /*6f90*/  UIADD3 UR48, UPT, UPT, UR14, UR61, URZ ;  /* 0x0000003d0e307290 */ /* 0x000fe4000fffe0ff */
[----:B------:R-:W-:Y:S11]  /*6fa0*/  @!P0 R2UR UR31, R3 ;  /* 0x00000000031f82ca */ /* 0x000ff600000e0000 */
[----:B------:R-:W-:Y:S02]  /*6fb0*/  @!UPT UIADD3 URZ, UPT, UPT, URZ, URZ, URZ ;  /* 0x000000fffffff290 */ /* 0x000fe4000fffe0ff */
[----:B------:R2:W-:Y:S01]  /*6fc0*/  @!UP0 UTMALDG.3D [UR24], [UR30], desc[UR34] ;  /* 0x000022181e0085b4 */ /* 0x0005e20008011000 */
[----:B------:R-:W-:Y:S05]  /*6fd0*/  VOTEU.ALL UP0, P0 ;  /* 0x0000000000ff7886 */ /* 0x000fea0000000000 */
[----:B------:R2:W-:Y:S01]  /*6fe0*/  @!UP0 UTMALDG.3D [UR16], [UR30], desc[UR34] ;  /* 0x000022101e0085b4 */ /* 0x0005e20008011000 */
[----:B------:R-:W-:Y:S04]  /*6ff0*/  UISETP.NE.AND UP0, UPT, UR4, 0x2, UPT ;  /* 0x000000020400788c */ /* 0x000fe8000bf05270 */
[----:B------:R-:W-:Y:S02]  /*7000*/  USEL UR7, URZ, 0x1, UP0 ;  /* 0x00000001ff077887 */ /* 0x000fe40008000000 */
[----:B------:R-:W-:Y:S02]  /*7010*/  USEL UR21, UR4, URZ, UP0 ;  /* 0x000000ff04157287 */ /* 0x000fe40008000000 */
[----:B------:R-:W-:Y:S01]  /*7020*/  VOTEU.ALL UP0, P0 ;  /* 0x0000000000ff7886 */ /* 0x000fe20000000000 */
[----:B------:R-:W-:Y:S01]  /*7030*/  UPRMT UR4, UR44, 0x654, UR25 ;  /* 0x000006542c047896 */ /* 0x000fe20008000019 */
[----:B------:R-:W-:Y:S03]  /*7040*/  LOP3.LUT R11, R11, UR7, RZ, 0x3c, !PT ;  /* 0x000000070b0b7c12 */ /* 0x000fe6000f8e3cff */
[----:B------:R2:W-:Y:S01]  /*7050*/  @!UP0 UTMALDG.3D [UR8], [UR30], desc[UR34] ;  /* 0x000022081e0085b4 */ /* 0x0005e20008011000 */
[----:B------:R2:W-:Y:S04]  /*7060*/  @!P0 SYNCS.ARRIVE.TRANS64.RED.A0TR RZ, [UR5+0x3c0], R8 ;  /* 0x0003c008ffff89a7 */ /* 0x0005e80008300405 */
[----:B------:R-:W-:Y:S01]  /*7070*/  SYNCS.ARRIVE.TRANS64.RED.A1T0 RZ, [UR4], RZ ;  /* 0x000000ffffff79a7 */ /* 0x000fe20008100404 */
[----:B------:R-:W-:Y:S05]  /*7080*/  BRA.U UP2, `(.L_x_139) ;  /* 0xfffffff502207547 */ /* 0x000fea000b83ffff */
[----:B------:R-:W-:Y:S01]  /*7090*/  UIADD3 UR6, UPT, UPT, UR6, 0x3d0, URZ ;  /* 0x000003d006067890 */ /* 0x000fe2000fffe0ff */
[----:B------:R-:W-:-:S03]  /*70a0*/  SHF.L.U32 R2, R11, 0x1f, RZ ;  /* 0x0000001f0b027819 */ /* 0x000fc600000006ff */
[----:B------:R-:W-:-:S09]  /*70b0*/  ULEA UR4, UR21, UR6, 0x3 ;  /* 0x0000000615047291 */ /* 0x000fd2000f8e18ff */
[----:B------:R-:W3:Y:S02]  /*70c0*/  SYNCS.PHASECHK.TRANS64.TRYWAIT P0, [UR4], R2 ;  /* 0x00000002ff0075a7 */ /* 0x000ee40008001104 */
[----:B---3--:R-:W-:Y:S05]  /*70d0*/  @!P0 BRA `(.L_x_140) ;  /* 0x0000003c009c8947 */ /* 0x008fea0003800000 */
.L_x_312:
[----:B------:R-:W-:-:S04]  /*70e0*/  UIADD3 UR4, UPT, UPT, UR21, 0x1, URZ ;  /* 0x0000000115047890 */ /* 0x000fc8000fffe0ff */
[----:B------:R-:W-:-:S04]  /*70f0*/  UISETP.NE.AND UP0, UPT, UR4, 0x2, UPT ;  /* 0x000000020400788c */ /* 0x000fc8000bf05270 */
[----:B------:R-:W-:Y:S02]  /*7100*/  USEL UR5, URZ, 0x1, UP0 ;  /* 0x00000001ff057887 */ /* 0x000fe40008000000 */
[----:B------:R-:W-:-:S04]  /*7110*/  USEL UR4, UR4, URZ, UP0 ;  /* 0x000000ff04047287 */ /* 0x000fc80008000000 */
[----:B------:R-:W-:Y:S01]  /*7120*/  ULEA UR4, UR4, UR6, 0x3 ;  /* 0x0000000604047291 */ /* 0x000fe2000f8e18ff */
[----:B---3--:R-:W-:-:S04]  /*7130*/  LOP3.LUT R2, R11, UR5, RZ, 0x3c, !PT ;  /* 0x000000050b027c12 */ /* 0x008fc8000f8e3cff */
[----:B------:R-:W-:Y:S01]  /*7140*/  SHF.L.U32 R2, R2, 0x1f, RZ ;  /* 0x0000001f02027819 */ /* 0x000fe200000006ff */
[----:B------:R-:W-:-:S07]  /*7150*/  IMAD.U32 R0, RZ, RZ, UR4 ;  /* 0x00000004ff007e24 */ /* 0x000fce000f8e00ff */
.L_x_141:
[----:B---3--:R3:W4:Y:S02]  /*7160*/  SYNCS.PHASECHK.TRANS64.TRYWAIT P0, [R0+URZ], R2 ;  /* 0x00000002000075a7 */ /* 0x00872400080011ff */
[----:B----4-:R-:W-:Y:S05]  /*7170*/  @!P0 NANOSLEEP.SYNCS 0x989680 ;  /* 0x009896800000895d */ /* 0x010fea0003900000 */
[----:B------:R-:W4:Y:S02]  /*7180*/  @!P0 SYNCS.PHASECHK.TRANS64 P0, [R0+URZ], R2 ;  /* 0x00000002000085a7 */ /* 0x000f2400080010ff */
[----:B-12-4-:R-:W-:Y:S05]  /*7190*/  @P0 EXIT ;  /* 0x000000000000094d */ /* 0x016fea0003800000 */
[----:B------:R-:W-:Y:S05]  /*71a0*/  BRA `(.L_x_141) ;  /* 0xfffffffc00ec7947 */ /* 0x000fea000383ffff */
.L_x_131:
[----:B------:R-:W-:-:S06]  /*71b0*/  UISETP.GE.AND UP0, UPT, UR20, 0x4, UPT ;  /* 0x000000041400788c */ /* 0x000fcc000bf06270 */
[----:B------:R-:W-:-:S13]  /*71c0*/  PLOP3.LUT P0, PT, PT, PT, UP0, 0x80, 0x8 ;  /* 0x000000000008781c */ /* 0x000fda0003f0f008 */
[----:B------:R-:W-:Y:S05]  /*71d0*/  @!P0 EXIT ;  /* 0x000000000000894d */ /* 0x000fea0003800000 */
[----:B------:R-:W-:Y:S01]  /*71e0*/  BAR.SYNC.DEFER_BLOCKING 0x6, 0xa0 ;  /* 0x0182800000007b1d */ /* 0x000fe20000010000 */
[C---:B------:R-:W-:Y:S01]  /*71f0*/  IMAD.SHL.U32 R64, R72.reuse, 0x8, RZ ;  /* 0x0000000848407824 */ /* 0x040fe200078e00ff */
[----:B------:R-:W-:Y:S01]  /*7200*/  SHF.R.U32.HI R6, RZ, 0x1, R72 ;  /* 0x00000001ff067819 */ /* 0x000fe20000011648 */
[----:B------:R-:W-:Y:S01]  /*7210*/  IMAD.SHL.U32 R2, R72, 0x10, RZ ;  /* 0x0000001048027824 */ /* 0x000fe200078e00ff */
[----:B------:R-:W-:Y:S01]  /*7220*/  CS2R R68, SRZ ;  /* 0x0000000000447805 */ /* 0x000fe2000001ff00 */
[----:B------:R-:W-:Y:S01]  /*7230*/  IMAD.MOV.U32 R71, RZ, RZ, 0x1 ;  /* 0x00000001ff477424 */ /* 0x000fe200078e00ff */
[----:B------:R-:W-:Y:S02]  /*7240*/  UMOV UR46, 0x400 ;  /* 0x00000400002e7882 */ /* 0x000fe40000000000 */
[----:B------:R-:W1:Y:S01]  /*7250*/  LDC.64 R60, c[0x0][0x888] ;  /* 0x00022200ff3c7b82 */ /* 0x000e620000000a00 */
[----:B------:R-:W-:Y:S01]  /*7260*/  ULEA UR46, UR44, UR46, 0x18 ;  /* 0x0000002e2c2e7291 */ /* 0x000fe2000f8ec0ff */
[----:B------:R-:W-:Y:S01]  /*7270*/  LOP3.LUT R64, R64, 0x300, RZ, 0xc0, !PT ;  /* 0x0000030040407812 */ /* 0x000fe200078ec0ff */
[----:B------:R-:W-:Y:S01]  /*7280*/  IMAD.MOV.U32 R40, RZ, RZ, RZ ;  /* 0x000000ffff287224 */ /* 0x000fe200078e00ff */
[----:B------:R-:W-:Y:S01]  /*7290*/  LOP3.LUT R3, R2, 0x40, RZ, 0xc0, !PT ;  /* 0x0000004002037812 */ /* 0x000fe200078ec0ff */
[----:B------:R-:W-:Y:S01]  /*72a0*/  IMAD.MOV.U32 R70, RZ, RZ, RZ ;  /* 0x000000ffff467224 */ /* 0x000fe200078e00ff */
[----:B------:R-:W-:Y:S01]  /*72b0*/  LOP3.LUT R64, R64, 0x30, R2, 0xf8, !PT ;  /* 0x0000003040407812 */ /* 0x000fe200078ef802 */
[----:B------:R-:W-:Y:S01]  /*72c0*/  IMAD.MOV.U32 R67, RZ, RZ, RZ ;  /* 0x000000ffff437224 */ /* 0x000fe200078e00ff */
[----:B------:R-:W2:Y:S01]  /*72d0*/  LDC.64 R62, c[0x0][0x890] ;  /* 0x00022400ff3e7b82 */ /* 0x000ea20000000a00 */
[----:B------:R-:W-:Y:S01]  /*72e0*/  LOP3.LUT R6, R3, 0x8, R6, 0xf8, !PT ;  /* 0x0000000803067812 */ /* 0x000fe200078ef806 */
[----:B------:R-:W-:Y:S01]  /*72f0*/  IMAD.SHL.U32 R3, R72, 0x2, RZ ;  /* 0x0000000248037824 */ /* 0x000fe200078e00ff */
[----:B------:R-:W-:Y:S01]  /*7300*/  LOP3.LUT R64, R64, 0x80, R2, 0xf8, !PT ;  /* 0x0000008040407812 */ /* 0x000fe200078ef802 */
[C---:B------:R-:W-:Y:S01]  /*7310*/  IMAD.U32 R2, R72.reuse, 0x10000, RZ ;  /* 0x0001000048027824 */ /* 0x040fe200078e00ff */
[----:B------:R-:W-:Y:S01]  /*7320*/  LOP3.LUT R72, R72, 0x60, RZ, 0xc0, !PT ;  /* 0x0000006048487812 */ /* 0x000fe200078ec0ff */
[----:B------:R-:W3:Y:S01]  /*7330*/  LDCU UR51, c[0x0][0x370] ;  /* 0x00006e00ff3377ac */ /* 0x000ee20008000800 */
[----:B------:R-:W-:Y:S01]  /*7340*/  LOP3.LUT R3, R6, 0x8, R3, 0x78, !PT ;  /* 0x0000000806037812 */ /* 0x000fe200078e7803 */
[----:B------:R-:W4:Y:S01]  /*7350*/  LDC.64 R58, c[0x0][0x8b0] ;  /* 0x00022c00ff3a7b82 */ /* 0x000f220000000a00 */
[----:B------:R-:W3:Y:S01]  /*7360*/  LDS R0, [UR46+0x4a0] ;  /* 0x0004a02eff007984 */ /* 0x000ee20008000800 */
[----:B------:R-:W-:Y:S01]  /*7370*/  LOP3.LUT R2, R2, 0x600000, RZ, 0xc0, !PT ;  /* 0x0060000002027812 */ /* 0x000fe200078ec0ff */
[----:B------:R-:W1:Y:S01]  /*7380*/  LDCU UR43, c[0x0][0xb0c] ;  /* 0x00016180ff2b77ac */ /* 0x000e620008000800 */
[----:B------:R-:W-:Y:S01]  /*7390*/  LOP3.LUT R64, R64, R3, RZ, 0xfc, !PT ;  /* 0x0000000340407212 */ /* 0x000fe200078efcff */
[----:B------:R-:W1:Y:S03]  /*73a0*/  LDCU UR39, c[0x0][0xb30] ;  /* 0x00016600ff2777ac */ /* 0x000e660008000800 */
[----:B------:R-:W1:Y:S01]  /*73b0*/  LDC.64 R56, c[0x0][0x8a8] ;  /* 0x00022a00ff387b82 */ /* 0x000e620000000a00 */
[----:B------:R-:W1:Y:S01]  /*73c0*/  LDCU.64 UR58, c[0x0][0x888] ;  /* 0x00011100ff3a77ac */ /* 0x000e620008000a00 */
[----:B------:R-:W1:Y:S01]  /*73d0*/  LDCU.64 UR40, c[0x0][0xb28] ;  /* 0x00016500ff2877ac */ /* 0x000e620008000a00 */
[----:B------:R-:W1:Y:S01]  /*73e0*/  LDCU.128 UR52, c[0x0][0xb10] ;  /* 0x00016200ff3477ac */ /* 0x000e620008000c00 */
[----:B------:R-:W1:Y:S01]  /*73f0*/  LDCU UR50, c[0x0][0x374] ;  /* 0x00006e80ff3277ac */ /* 0x000e620008000800 */
[----:B------:R-:W-:Y:S01]  /*7400*/  UIADD3 UR62, UPT, UPT, UR46, 0x500, URZ ;  /* 0x000005002e3e7890 */ /* 0x000fe2000fffe0ff */
[----:B------:R-:W-:Y:S01]  /*7410*/  UMOV UR45, URZ ;  /* 0x000000ff002d7c82 */ /* 0x000fe20008000000 */
[----:B------:R-:W-:Y:S01]  /*7420*/  UMOV UR49, URZ ;  /* 0x000000ff00317c82 */ /* 0x000fe20008000000 */
[----:B--23--:R-:W-:-:S09]  /*7430*/  IMAD.IADD R2, R0, 0x1, R2 ;  /* 0x0000000100027824 */ /* 0x00cfd200078e0202 */
.L_x_163:
[----:B------:R-:W-:Y:S02]  /*7440*/  LEA R8, R67, UR46, 0x3 ;  /* 0x0000002e43087c11 */ /* 0x000fe4000f8e18ff */
[----:B------:R-:W-:Y:S02]  /*7450*/  SHF.L.U32 R0, R69, 0x1f, RZ ;  /* 0x0000001f45007819 */ /* 0x000fe400000006ff */
[----:B------:R-:W-:Y:S02]  /*7460*/  LEA R4, R67, UR46, 0x4 ;  /* 0x0000002e43047c11 */ /* 0x000fe4000f8e20ff */
[----:B------:R-:W2:Y:S02]  /*7470*/  SYNCS.PHASECHK.TRANS64.TRYWAIT P0, [R8+URZ+0x3f0], R0 ;  /* 0x0003f000080075a7 */ /* 0x000ea400080011ff */
[----:B--2---:R-:W-:Y:S05]  /*7480*/  @!P0 BRA `(.L_x_142) ;  /* 0x0000003800c88947 */ /* 0x004fea0003800000 */
.L_x_313:
[----:B------:R-:W3:Y:S01]  /*7490*/  LDS.128 R4, [R4+0x480] ;  /* 0x0004800004047984 */ /* 0x000ee20000000c00 */
[----:B------:R-:W-:Y:S01]  /*74a0*/  UISETP.GE.AND UP0, UPT, UR42, 0x1, UPT ;  /* 0x000000012a00788c */ /* 0x000fe2000bf06270 */
[----:B------:R-:W-:Y:S01]  /*74b0*/  @!PT LDS RZ, [RZ] ;  /* 0x00000000fffff984 */ /* 0x000fe20000000800 */
[----:B------:R-:W-:Y:S01]  /*74c0*/  @!PT LDS RZ, [RZ] ;  /* 0x00000000fffff984 */ /* 0x000fe20000000800 */
[----:B------:R-:W-:Y:S01]  /*74d0*/  @!PT LDS RZ, [RZ] ;  /* 0x00000000fffff984 */ /* 0x000fe20000000800 */
[----:B------:R-:W-:Y:S01]  /*74e0*/  @!PT LDS RZ, [RZ] ;  /* 0x00000000fffff984 */ /* 0x000fe20000000800 */
[----:B------:R1:W-:Y:S06]  /*74f0*/  MEMBAR.ALL.CTA ;  /* 0x0000000000007992 */ /* 0x0003ec0000008000 */
[----:B-1----:R-:W1:Y:S01]  /*7500*/  FENCE.VIEW.ASYNC.S ;  /* 0x00000000000073c6 */ /* 0x002e620000000000 */
[----:B---3--:R-:W-:Y:S11]  /*7510*/  LOP3.LUT P0, RZ, R6, 0x1, RZ, 0xc0, !PT ;  /* 0x0000000106ff7812 */ /* 0x008ff6000780c0ff */
[----:B------:R-:W-:Y:S02]  /*7520*/  @!UPT UIADD3 URZ, UPT, UPT, URZ, URZ, URZ ;  /* 0x000000fffffff290 */ /* 0x000fe4000fffe0ff */
[----:B-1----:R-:W-:Y:S01]  /*7530*/  VOTEU.ANY UP1, P0 ;  /* 0x0000000000ff7886 */ /* 0x002fe20000020100 */
[----:B------:R-:W-:Y:S01]  /*7540*/  PLOP3.LUT P0, PT, PT, PT, UP1, 0x80, 0x8 ;  /* 0x000000000008781c */ /* 0x000fe20003f0f018 */
[----:B------:R-:W-:Y:S11]  /*7550*/  UP2UR UR56, UPR, URZ, 0x2 ;  /* 0x00000002ff387883 */ /* 0x000ff60008000000 */
[----:B------:R-:W-:Y:S01]  /*7560*/  @!UPT UIADD3 URZ, UPT, UPT, URZ, URZ, URZ ;  /* 0x000000fffffff290 */ /* 0x000fe2000fffe0ff */
        /* <DEDUP_REMOVED lines=13> */
[----:B------:R-:W2:Y:S01]  /*7640*/  LDCU UR12, c[0x0][0xb20] ;  /* 0x00016400ff0c77ac */ /* 0x000ea20008000800 */
[----:B------:R-:W-:Y:S02]  /*7650*/  UIMAD.WIDE.U32 UR4, UR50, UR55, URZ ;  /* 0x00000037320472a5 */ /* 0x000fe4000f8e00ff */
[----:B------:R-:W-:Y:S02]  /*7660*/  UIMAD.WIDE.U32 UR6, UR51, UR52, URZ ;  /* 0x00000034330672a5 */ /* 0x000fe4000f8e00ff */
[----:B------:R-:W-:Y:S02]  /*7670*/  UISETP.NE.AND UP0, UPT, UR54, 0x1, UPT ;  /* 0x000000013600788c */ /* 0x000fe4000bf05270 */
[----:B------:R-:W-:Y:S02]  /*7680*/  UIMAD.WIDE.U32 UR8, UR37, UR55, URZ ;  /* 0x00000037250872a5 */ /* 0x000fe4000f8e00ff */
[----:B------:R-:W-:Y:S02]  /*7690*/  UIMAD.WIDE.U32 UR10, UR38, UR52, URZ ;  /* 0x00000034260a72a5 */ /* 0x000fe4000f8e00ff */
[----:B------:R-:W-:Y:S02]  /*76a0*/  UISETP.NE.AND UP1, UPT, UR43, 0x1, UPT ;  /* 0x000000012b00788c */ /* 0x000fe4000bf25270 */
[----:B------:R-:W-:Y:S01]  /*76b0*/  UISETP.NE.AND UP2, UPT, UR42, 0x1, UPT ;  /* 0x000000012a00788c */ /* 0x000fe2000bf45270 */
[----:B------:R-:W-:Y:S02]  /*76c0*/  UMOV UR4, UR5 ;  /* 0x0000000500047c82 */ /* 0x000fe40008000000 */
[----:B--2---:R-:W-:Y:S03]  /*76d0*/  USHF.R.U32.HI UR5, URZ, UR12, UR4 ;  /* 0x0000000cff057299 */ /* 0x004fe60008011604 */
[----:B------:R-:W-:Y:S02]  /*76e0*/  UMOV UR4, UR7 ;  /* 0x0000000700047c82 */ /* 0x000fe40008000000 */
[----:B------:R-:W-:Y:S02]  /*76f0*/  USHF.R.U32.HI UR7, URZ, UR53, UR4 ;  /* 0x00000035ff077299 */ /* 0x000fe40008011604 */
[----:B------:R-:W-:Y:S02]  /*7700*/  USEL UR4, UR50, UR5, !UP0 ;  /* 0x0000000532047287 */ /* 0x000fe4000c000000 */
[----:B------:R-:W-:Y:S01]  /*7710*/  USEL UR7, UR51, UR7, !UP1 ;  /* 0x0000000733077287 */ /* 0x000fe2000c800000 */
[----:B------:R-:W-:Y:S01]  /*7720*/  UMOV UR5, UR9 ;  /* 0x0000000900057c82 */ /* 0x000fe20008000000 */
[----:B------:R-:W-:Y:S02]  /*7730*/  UIMAD.WIDE.U32 UR8, UR4, UR40, URZ ;  /* 0x00000028040872a5 */ /* 0x000fe4000f8e00ff */
[----:B------:R-:W-:Y:S03]  /*7740*/  USHF.R.U32.HI UR6, URZ, UR12, UR5 ;  /* 0x0000000cff067299 */ /* 0x000fe60008011605 */
[----:B------:R-:W-:Y:S01]  /*7750*/  UMOV UR5, UR11 ;  /* 0x0000000b00057c82 */ /* 0x000fe20008000000 */
[----:B------:R-:W-:Y:S02]  /*7760*/  UIMAD.WIDE.U32 UR10, UR7, UR40, URZ ;  /* 0x00000028070a72a5 */ /* 0x000fe4000f8e00ff */
[----:B------:R-:W-:Y:S02]  /*7770*/  USHF.R.U32.HI UR12, URZ, UR53, UR5 ;  /* 0x00000035ff0c7299 */ /* 0x000fe40008011605 */
[----:B------:R-:W-:Y:S01]  /*7780*/  USEL UR6, UR37, UR6, !UP0 ;  /* 0x0000000625067287 */ /* 0x000fe2000c000000 */
[----:B------:R-:W-:Y:S02]  /*7790*/  UMOV UR5, UR9 ;  /* 0x0000000900057c82 */ /* 0x000fe40008000000 */
[----:B------:R-:W-:Y:S01]  /*77a0*/  UMOV UR10, UR11 ;  /* 0x0000000b000a7c82 */ /* 0x000fe20008000000 */
[----:B------:R-:W-:Y:S02]  /*77b0*/  @UP2 USHF.R.U32.HI UR4, URZ, UR41, UR5 ;  /* 0x00000029ff042299 */ /* 0x000fe40008011605 */
[----:B------:R-:W-:Y:S02]  /*77c0*/  @UP2 USHF.R.U32.HI UR7, URZ, UR41, UR10 ;  /* 0x00000029ff072299 */ /* 0x000fe4000801160a */
[----:B------:R-:W-:Y:S02]  /*77d0*/  UIMAD UR4, UR42, UR4, URZ ;  /* 0x000000042a0472a4 */ /* 0x000fe4000f8e02ff */
[----:B------:R-:W-:Y:S02]  /*77e0*/  UIMAD.WIDE.U32 UR10, UR6, UR40, URZ ;  /* 0x00000028060a72a5 */ /* 0x000fe4000f8e00ff */
[----:B------:R-:W-:Y:S02]  /*77f0*/  USEL UR5, UR38, UR12, !UP1 ;  /* 0x0000000c26057287 */ /* 0x000fe4000c800000 */
[----:B------:R-:W-:Y:S02]  /*7800*/  UIMAD UR8, UR42, UR7, URZ ;  /* 0x000000072a0872a4 */ /* 0x000fe4000f8e02ff */
[----:B------:R-:W-:Y:S03]  /*7810*/  UISETP.GE.AND UP0, UPT, UR6, UR4, UPT ;  /* 0x000000040600728c */ /* 0x000fe6000bf06270 */
[----:B------:R-:W-:Y:S01]  /*7820*/  UMOV UR4, UR11 ;  /* 0x0000000b00047c82 */ /* 0x000fe20008000000 */
[----:B------:R-:W-:Y:S02]  /*7830*/  UISETP.GE.OR UP0, UPT, UR5, UR8, UP0 ;  /* 0x000000080500728c */ /* 0x000fe40008706670 */
[----:B------:R-:W-:Y:S02]  /*7840*/  USHF.R.U32.HI UR4, URZ, UR41, UR4 ;  /* 0x00000029ff047299 */ /* 0x000fe40008011604 */
[----:B------:R-:W-:Y:S02]  /*7850*/  UIMAD.WIDE.U32 UR8, UR5, UR40, URZ ;  /* 0x00000028050872a5 */ /* 0x000fe4000f8e00ff */
[----:B------:R-:W-:Y:S02]  /*7860*/  USEL UR11, UR6, UR4, !UP2 ;  /* 0x00000004060b7287 */ /* 0x000fe4000d000000 */
[----:B------:R-:W-:Y:S02]  /*7870*/  UIADD3 UR8, UPT, UPT, -UR5, URZ, URZ ;  /* 0x000000ff05087290 */ /* 0x000fe4000fffe1ff */
[----:B------:R-:W-:Y:S01]  /*7880*/  UIADD3 UR10, UPT, UPT, -UR11, URZ, URZ ;  /* 0x000000ff0b0a7290 */ /* 0x000fe2000fffe1ff */
[----:B------:R-:W-:Y:S01]  /*7890*/  @!UP0 UMOV UR4, UR9 ;  /* 0x0000000900048c82 */ /* 0x000fe20008000000 */
[----:B------:R-:W-:Y:S02]  /*78a0*/  UIADD3 UR9, UPT, UPT, -UR6, URZ, URZ ;  /* 0x000000ff06097290 */ /* 0x000fe4000fffe1ff */
[----:B------:R-:W-:Y:S02]  /*78b0*/  @!UP0 USHF.R.U32.HI UR4, URZ, UR41, UR4 ;  /* 0x00000029ff048299 */ /* 0x000fe40008011604 */
[----:B------:R-:W-:Y:S02]  /*78c0*/  UIMAD UR10, UR42, UR10, UR6 ;  /* 0x0000000a2a0a72a4 */ /* 0x000fe4000f8e0206 */
[----:B------:R-:W-:Y:S04]  /*78d0*/  @!UP0 USEL UR4, UR5, UR4, !UP2 ;  /* 0x0000000405048287 */ /* 0x000fe8000d000000 */
[----:B------:R-:W-:Y:S02]  /*78e0*/  @!UP0 UIMAD UR10, UR7, UR10, UR4 ;  /* 0x0000000a070a82a4 */ /* 0x000fe4000f8e0204 */
[----:B------:R-:W-:Y:S02]  /*78f0*/  @!UP0 UIADD3 UR11, UPT, UPT, UR11, -UR4, URZ ;  /* 0x800000040b0b8290 */ /* 0x000fe4000fffe0ff */
[----:B------:R-:W-:Y:S02]  /*7900*/  UIMAD UR7, UR43, UR8, UR38 ;  /* 0x000000082b0772a4 */ /* 0x000fe4000f8e0226 */
[----:B------:R-:W-:Y:S02]  /*7910*/  @!UP0 UIMAD UR6, UR11, UR42, UR5 ;  /* 0x0000002a0b0682a4 */ /* 0x000fe4000f8e0205 */
[----:B------:R-:W-:Y:S01]  /*7920*/  UIMAD UR4, UR54, UR9, UR37 ;  /* 0x00000009360472a4 */ /* 0x000fe2000f8e0225 */
[----:B------:R-:W-:Y:S02]  /*7930*/  @!UP0 UMOV UR5, UR10 ;  /* 0x0000000a00058c82 */ /* 0x000fe40008000000 */
[----:B------:R-:W-:Y:S02]  /*7940*/  UIMAD UR38, UR5, UR43, UR7 ;  /* 0x0000002b052672a4 */ /* 0x000fe4000f8e0207 */
[----:B------:R-:W-:Y:S11]  /*7950*/  UIMAD UR37, UR6, UR54, UR4 ;  /* 0x00000036062572a4 */ /* 0x000ff6000f8e0204 */
[----:B------:R-:W-:Y:S01]  /*7960*/  @!UPT UIADD3 URZ, UPT, UPT, URZ, URZ, URZ ;  /* 0x000000fffffff290 */ /* 0x000fe2000fffe0ff */
.L_x_143:
[----:B------:R-:W-:Y:S01]  /*7970*/  UISETP.NE.AND UP0, UPT, UR39, 0x1, UPT ;  /* 0x000000012700788c */ /* 0x000fe2000bf05270 */
[----:B------:R-:W-:Y:S10]  /*7980*/  IADD3 R67, PT, PT, R67, 0x1, RZ ;  /* 0x0000000143437810 */ /* 0x000ff40007ffe0ff */
[----:B------:R-:W2:Y:S01]  /*7990*/  @!UP0 LDCU.128 UR12, c[0x0][0xb10] ;  /* 0x00016200ff0c87ac */ /* 0x000ea20008000c00 */
[----:B------:R-:W3:Y:S01]  /*79a0*/  @!UP0 LDCU UR5, c[0x0][0xb0c] ;  /* 0x00016180ff0587ac */ /* 0x000ee20008000800 */
[----:B------:R-:W4:Y:S01]  /*79b0*/  @!UP0 LDCU UR10, c[0x0][0xb20] ;  /* 0x00016400ff0a87ac */ /* 0x000f220008000800 */
[----:B--2---:R-:W-:Y:S02]  /*79c0*/  UIMAD.WIDE.U32 UR8, UR38, UR12, URZ ;  /* 0x0000000c260872a5 */ /* 0x004fe4000f8e00ff */
[----:B------:R-:W-:Y:S02]  /*79d0*/  UIMAD.WIDE.U32 UR6, UR37, UR15, URZ ;  /* 0x0000000f250672a5 */ /* 0x000fe4000f8e00ff */
[----:B------:R-:W-:Y:S03]  /*79e0*/  @!UP0 UISETP.NE.AND UP1, UPT, UR14, 0x1, UPT ;  /* 0x000000010e00888c */ /* 0x000fe6000bf25270 */
[----:B------:R-:W-:Y:S01]  /*79f0*/  @!UP0 UMOV UR4, UR9 ;  /* 0x0000000900048c82 */ /* 0x000fe20008000000 */
[----:B---3--:R-:W-:Y:S02]  /*7a00*/  @!UP0 UISETP.NE.AND UP2, UPT, UR5, 0x1, UPT ;  /* 0x000000010500888c */ /* 0x008fe4000bf45270 */
[----:B------:R-:W-:Y:S01]  /*7a10*/  @!UP0 USHF.R.U32.HI UR4, URZ, UR13, UR4 ;  /* 0x0000000dff048299 */ /* 0x000fe20008011604 */
[----:B------:R-:W-:Y:S02]  /*7a20*/  @!UP0 UMOV UR6, UR7 ;  /* 0x0000000700068c82 */ /* 0x000fe40008000000 */
[----:B----4-:R-:W-:Y:S02]  /*7a30*/  @!UP0 USHF.R.U32.HI UR6, URZ, UR10, UR6 ;  /* 0x0000000aff068299 */ /* 0x010fe40008011606 */
[----:B------:R-:W-:Y:S02]  /*7a40*/  @!UP0 USEL UR7, UR38, UR4, !UP2 ;  /* 0x0000000426078287 */ /* 0x000fe4000d000000 */
[----:B------:R-:W-:Y:S04]  /*7a50*/  @!UP0 USEL UR6, UR37, UR6, !UP1 ;  /* 0x0000000625068287 */ /* 0x000fe8000c800000 */
[----:B------:R-:W-:Y:S02]  /*7a60*/  @!UP0 UIADD3 UR4, UPT, UPT, -UR7, UR6, URZ ;  /* 0x0000000607048290 */ /* 0x000fe4000fffe1ff */
[----:B------:R-:W-:Y:S02]  /*7a70*/  @!UP0 UIADD3 UR6, UPT, UPT, UR7, -UR6, URZ ;  /* 0x8000000607068290 */ /* 0x000fe4000fffe0ff */
[----:B------:R-:W-:Y:S02]  /*7a80*/  @!UP0 UIMAD UR38, UR4, UR5, UR38 ;  /* 0x00000005042682a4 */ /* 0x000fe4000f8e0226 */
[----:B------:R-:W-:Y:S02]  /*7a90*/  @!UP0 UIMAD UR37, UR6, UR14, UR37 ;  /* 0x0000000e062582a4 */ /* 0x000fe4000f8e0225 */
[----:B------:R-:W-:Y:S09]  /*7aa0*/  ULOP3.LUT UP0, URZ, UR62, 0x90, URZ, 0xc0, !UPT ;  /* 0x000000903eff7892 */ /* 0x000ff2000f80c0ff */
[----:B------:R-:W-:Y:S05]  /*7ab0*/  BRA.U !UP0, `(.L_x_144) ;  /* 0x00000001087c7547 */ /* 0x000fea000b800000 */
[----:B------:R-:W2:Y:S01]  /*7ac0*/  LDCU.64 UR8, c[0x4][0x80] ;  /* 0x01001000ff0877ac */ /* 0x000ea20008000a00 */
[----:B------:R-:W-:Y:S01]  /*7ad0*/  MOV R16, 0x0 ;  /* 0x0000000000107802 */ /* 0x000fe20000000f00 */
[----:B------:R-:W-:Y:S02]  /*7ae0*/  HFMA2 R12, -RZ, RZ, 0, 5.9604644775390625e-08 ;  /* 0x00000001ff0c7431 */ /* 0x000fe400000001ff */
[----:B------:R-:W-:Y:S01]  /*7af0*/  IMAD.MOV.U32 R8, RZ, RZ, 0x70 ;  /* 0x00000070ff087424 */ /* 0x000fe200078e00ff */
[----:B------:R3:W4:Y:S01]  /*7b00*/  LDC.64 R14, c[0x4][R16] ;  /* 0x01000000100e7b82 */ /* 0x0007220000000a00 */
[----:B------:R-:W1:Y:S01]  /*7b10*/  LDCU.64 UR6, c[0x4][0x88] ;  /* 0x01001100ff0677ac */ /* 0x000e620008000a00 */
[----:B------:R-:W-:Y:S01]  /*7b20*/  IMAD.MOV.U32 R13, RZ, RZ, RZ ;  /* 0x000000ffff0d7224 */ /* 0x000fe200078e00ff */
[----:B------:R-:W1:Y:S01]  /*7b30*/  LDCU.64 UR4, c[0x4][0x8] ;  /* 0x01000100ff0477ac */ /* 0x000e620008000a00 */
[----:B--2---:R-:W-:Y:S01]  /*7b40*/  MOV R5, UR9 ;  /* 0x0000000900057c02 */ /* 0x004fe20008000f00 */
[----:B------:R-:W-:Y:S01]  /*7b50*/  IMAD.U32 R4, RZ, RZ, UR8 ;  /* 0x00000008ff047e24 */ /* 0x000fe2000f8e00ff */
[----:B-1----:R-:W-:Y:S01]  /*7b60*/  MOV R7, UR7 ;  /* 0x0000000700077c02 */ /* 0x002fe20008000f00 */
[----:B------:R-:W-:Y:S01]  /*7b70*/  IMAD.U32 R6, RZ, RZ, UR6 ;  /* 0x00000006ff067e24 */ /* 0x000fe2000f8e00ff */
[----:B------:R-:W-:Y:S01]  /*7b80*/  MOV R11, UR5 ;  /* 0x00000005000b7c02 */ /* 0x000fe20008000f00 */
[----:B------:R-:W-:Y:S02]  /*7b90*/  IMAD.U32 R10, RZ, RZ, UR4 ;  /* 0x00000004ff0a7e24 */ /* 0x000fe4000f8e00ff */
[----:B------:R-:W-:Y:S07]  /*7ba0*/  LEPC R20, `(.L_x_145) ;  /* 0x000000001014794e */ /* 0x000fee0000000000 */
[----:B---345:R-:W-:Y:S05]  /*7bb0*/  CALL.ABS.NOINC R14 ;  /* 0x000000000e007343 */ /* 0x038fea0003c00000 */
.L_x_145:
[----:B------:R-:W1:Y:S01]  /*7bc0*/  LDCU.64 UR8, c[0x4][0x80] ;  /* 0x01001000ff0877ac */ /* 0x000e620008000a00 */
[----:B------:R-:W2:Y:S01]  /*7bd0*/  LDC.64 R16, c[0x4][R16] ;  /* 0x0100000010107b82 */ /* 0x000ea20000000a00 */
[----:B------:R-:W-:Y:S02]  /*7be0*/  HFMA2 R12, -RZ, RZ, 0, 5.9604644775390625e-08 ;  /* 0x00000001ff0c7431 */ /* 0x000fe400000001ff */
[----:B------:R-:W-:Y:S02]  /*7bf0*/  IMAD.MOV.U32 R8, RZ, RZ, 0x70 ;  /* 0x00000070ff087424 */ /* 0x000fe400078e00ff */
[----:B------:R-:W-:Y:S01]  /*7c00*/  IMAD.MOV.U32 R13, RZ, RZ, RZ ;  /* 0x000000ffff0d7224 */ /* 0x000fe200078e00ff */
[----:B------:R-:W3:Y:S01]  /*7c10*/  LDCU.64 UR6, c[0x4][0x88] ;  /* 0x01001100ff0677ac */ /* 0x000ee20008000a00 */
[----:B------:R-:W4:Y:S01]  /*7c20*/  LDCU.64 UR4, c[0x4][0x8] ;  /* 0x01000100ff0477ac */ /* 0x000f220008000a00 */
[----:B-1----:R-:W-:Y:S02]  /*7c30*/  MOV R4, UR8 ;  /* 0x0000000800047c02 */ /* 0x002fe40008000f00 */
[----:B------:R-:W-:Y:S02]  /*7c40*/  MOV R5, UR9 ;  /* 0x0000000900057c02 */ /* 0x000fe40008000f00 */
[----:B---3--:R-:W-:Y:S01]  /*7c50*/  MOV R7, UR7 ;  /* 0x0000000700077c02 */ /* 0x008fe20008000f00 */
[----:B------:R-:W-:Y:S01]  /*7c60*/  IMAD.U32 R6, RZ, RZ, UR6 ;  /* 0x00000006ff067e24 */ /* 0x000fe2000f8e00ff */
[----:B----4-:R-:W-:Y:S01]  /*7c70*/  MOV R11, UR5 ;  /* 0x00000005000b7c02 */ /* 0x010fe20008000f00 */
[----:B------:R-:W-:Y:S02]  /*7c80*/  IMAD.U32 R10, RZ, RZ, UR4 ;  /* 0x00000004ff0a7e24 */ /* 0x000fe4000f8e00ff */
[----:B------:R-:W-:Y:S07]  /*7c90*/  LEPC R20, `(.L_x_144) ;  /* 0x000000001014794e */ /* 0x000fee0000000000 */
[----:B--2---:R-:W-:Y:S05]  /*7ca0*/  CALL.ABS.NOINC R16 ;  /* 0x0000000010007343 */ /* 0x004fea0003c00000 */
.L_x_144:
[----:B------:R-:W-:Y:S01]  /*7cb0*/  ISETP.NE.U32.AND P3, PT, R62, RZ, PT ;  /* 0x000000ff3e00720c */ /* 0x000fe20003f65070 */
[----:B------:R-:W-:Y:S01]  /*7cc0*/  UISETP.NE.AND UP1, UPT, UR63, URZ, UPT ;  /* 0x000000ff3f00728c */ /* 0x000fe2000bf25270 */
[----:B------:R-:W-:Y:S02]  /*7cd0*/  ISETP.NE.U32.AND P4, PT, R58, RZ, PT ;  /* 0x000000ff3a00720c */ /* 0x000fe40003f85070 */
[----:B------:R-:W-:Y:S02]  /*7ce0*/  ISETP.NE.AND.EX P3, PT, R63, RZ, PT, P3 ;  /* 0x000000ff3f00720c */ /* 0x000fe40003f65330 */
[----:B------:R-:W-:Y:S02]  /*7cf0*/  PLOP3.LUT P1, PT, PT, PT, PT, 0x8, 0x80 ;  /* 0x000000000080781c */ /* 0x000fe40003f2e170 */
[----:B------:R-:W-:Y:S02]  /*7d00*/  PLOP3.LUT P0, PT, PT, PT, UP1, 0x80, 0x8 ;  /* 0x000000000008781c */ /* 0x000fe40003f0f018 */
[----:B------:R-:W-:Y:S02]  /*7d10*/  ISETP.NE.AND.EX P4, PT, R59, RZ, PT, P4 ;  /* 0x000000ff3b00720c */ /* 0x000fe40003f85340 */
[----:B------:R-:W2:Y:S09]  /*7d20*/  @UP1 LDCU.64 UR4, c[0x0][0x888] ;  /* 0x00011100ff0417ac */ /* 0x000eb20008000a00 */
[----:B------:R-:W-:Y:S01]  /*7d30*/  @P0 PLOP3.LUT P1, PT, P3, PT, PT, 0x80, 0x8 ;  /* 0x000000000008081c */ /* 0x000fe20001f2f070 */
[----:B--2---:R-:W-:Y:S04]  /*7d40*/  @UP1 UISETP.NE.U32.AND UP0, UPT, UR4, URZ, UPT ;  /* 0x000000ff0400128c */ /* 0x004fe8000bf05070 */
[----:B------:R-:W-:Y:S04]  /*7d50*/  @UP1 UISETP.NE.AND.EX UP0, UPT, UR5, URZ, UPT, UP0 ;  /* 0x000000ff0500128c */ /* 0x000fe8000bf05300 */
[----:B------:R-:W-:Y:S01]  /*7d60*/  @UP1 USEL UR4, URZ, 0xffffffff, UP0 ;  /* 0xffffffffff041887 */ /* 0x000fe20008000000 */
[----:B------:R-:W-:Y:S11]  /*7d70*/  @!P3 BRA `(.L_x_146) ;  /* 0x000000000030b947 */ /* 0x000ff60003800000 */
[----:B------:R-:W-:Y:S01]  /*7d80*/  ISETP.NE.U32.AND P2, PT, R60, RZ, PT ;  /* 0x000000ff3c00720c */ /* 0x000fe20003f45070 */
[----:B------:R-:W2:Y:S01]  /*7d90*/  LDCU.64 UR6, c[0x0][0x358] ;  /* 0x00006b00ff0677ac */ /* 0x000ea20008000a00 */
[----:B------:R-:W-:Y:S02]  /*7da0*/  IMAD.MOV.U32 R65, RZ, RZ, 0x1 ;  /* 0x00000001ff417424 */ /* 0x000fe400078e00ff */
[----:B------:R-:W-:Y:S11]  /*7db0*/  ISETP.NE.AND.EX P2, PT, R61, RZ, PT, P2 ;  /* 0x000000ff3d00720c */ /* 0x000ff60003f45320 */
[----:B------:R-:W-:Y:S02]  /*7dc0*/  @!UPT UIADD3 URZ, UPT, UPT, URZ, URZ, URZ ;  /* 0x000000fffffff290 */ /* 0x000fe4000fffe0ff */
[----:B------:R-:W3:Y:S01]  /*7dd0*/  @P2 LDC.64 R4, c[0x0][0x888] ;  /* 0x00022200ff042b82 */ /* 0x000ee20000000a00 */
[----:B-1----:R-:W-:Y:S04]  /*7de0*/  @P2 IMAD R0, R62, UR36, RZ ;  /* 0x000000243e002c24 */ /* 0x002fe8000f8e02ff */
[----:B---3--:R-:W-:Y:S04]  /*7df0*/  @P2 IMAD.WIDE R4, R0, 0x4, R4 ;  /* 0x0000000400042825 */ /* 0x008fe800078e0204 */
[----:B------:R-:W-:Y:S01]  /*7e00*/  HFMA2 R0, -RZ, RZ, 0, 5.9604644775390625e-08 ;  /* 0x00000001ff007431 */ /* 0x000fe200000001ff */
[----:B--2--5:R2:W5:Y:S04]  /*7e10*/  @P2 LDG.E R42, desc[UR6][R4.64] ;  /* 0x00000006042a2981 */ /* 0x024568000c1e1900 */
[----:B------:R-:W-:Y:S01]  /*7e20*/  @!P2 PRMT R65, R0, 0x7610, R65 ;  /* 0x000076100041a816 */ /* 0x000fe20000000041 */
[----:B--2---:R-:W3:Y:S06]  /*7e30*/  @!P2 LDC R42, c[0x0][0x880] ;  /* 0x00022000ff2aab82 */ /* 0x004eec0000000800 */
.L_x_146:
[----:B------:R-:W-:Y:S05]  /*7e40*/  @!P4 BRA `(.L_x_147) ;  /* 0x000000000024c947 */ /* 0x000fea0003800000 */
[----:B------:R-:W-:Y:S01]  /*7e50*/  ISETP.NE.U32.AND P2, PT, R56, RZ, PT ;  /* 0x000000ff3800720c */ /* 0x000fe20003f45070 */
[----:B------:R-:W2:Y:S03]  /*7e60*/  LDCU.64 UR6, c[0x0][0x358] ;  /* 0x00006b00ff0677ac */ /* 0x000ea60008000a00 */
[----:B------:R-:W-:Y:S11]  /*7e70*/  ISETP.NE.AND.EX P2, PT, R57, RZ, PT, P2 ;  /* 0x000000ff3900720c */ /* 0x000ff60003f45320 */
[----:B------:R-:W-:Y:S02]  /*7e80*/  @!UPT UIADD3 URZ, UPT, UPT, URZ, URZ, URZ ;  /* 0x000000fffffff290 */ /* 0x000fe4000fffe0ff */
[----:B------:R-:W4:Y:S01]  /*7e90*/  @P2 LDC.64 R4, c[0x0][0x8a8] ;  /* 0x00022a00ff042b82 */ /* 0x000f220000000a00 */
[----:B-1----:R-:W-:Y:S04]  /*7ea0*/  @P2 IMAD R0, R58, UR36, RZ ;  /* 0x000000243a002c24 */ /* 0x002fe8000f8e02ff */
[----:B----4-:R-:W-:Y:S05]  /*7eb0*/  @P2 IMAD.WIDE R4, R0, 0x4, R4 ;  /* 0x0000000400042825 */ /* 0x010fea00078e0204 */
[----:B--2--5:R2:W5:Y:S02]  /*7ec0*/  @P2 LDG.E R41, desc[UR6][R4.64] ;  /* 0x0000000604292981 */ /* 0x024564000c1e1900 */
[----:B--2---:R-:W4:Y:S02]  /*7ed0*/  @!P2 LDC R41, c[0x0][0x8a0] ;  /* 0x00022800ff29ab82 */ /* 0x004f240000000800 */
.L_x_147:
[----:B---3-5:R-:W-:Y:S01]  /*7ee0*/  @P0 FSETP.NEU.AND P4, PT, R42, RZ, PT ;  /* 0x000000ff2a00020b */ /* 0x028fe20003f8d000 */
[----:B-1----:R-:W-:Y:S01]  /*7ef0*/  IMAD.U32 R0, RZ, RZ, UR4 ;  /* 0x00000004ff007e24 */ /* 0x002fe2000f8e00ff */
[----:B------:R-:W-:Y:S01]  /*7f00*/  @P0 LOP3.LUT P2, RZ, R65, 0xff, RZ, 0xc0, !PT ;  /* 0x000000ff41ff0812 */ /* 0x000fe2000784c0ff */
[----:B------:R-:W-:Y:S01]  /*7f10*/  BSSY B1, `(.L_x_148) ;  /* 0x0000034000017945 */ /* 0x000fe20003800000 */
[----:B------:R-:W-:Y:S02]  /*7f20*/  @P0 SEL R3, RZ, 0xffffffff, P4 ;  /* 0xffffffffff030807 */ /* 0x000fe40002000000 */
[----:B------:R-:W-:Y:S02]  /*7f30*/  CS2R R54, SRZ ;  /* 0x0000000000367805 */ /* 0x000fe4000001ff00 */
[----:B------:R-:W-:Y:S02]  /*7f40*/  LEA R17, R40, UR46, 0x3 ;  /* 0x0000002e28117c11 */ /* 0x000fe4000f8e18ff */
[----:B------:R-:W-:Y:S02]  /*7f50*/  CS2R R52, SRZ ;  /* 0x0000000000347805 */ /* 0x000fe4000001ff00 */
[----:B------:R-:W-:Y:S01]  /*7f60*/  @P1 SEL R3, R0, R3, !P2 ;  /* 0x0000000300031207 */ /* 0x000fe20005000000 */
[----:B------:R-:W-:Y:S01]  /*7f70*/  IMAD.U32 R0, RZ, RZ, UR45 ;  /* 0x0000002dff007e24 */ /* 0x000fe2000f8e00ff */
[----:B------:R-:W-:Y:S02]  /*7f80*/  PLOP3.LUT P5, PT, PT, PT, PT, 0x8, 0x80 ;  /* 0x000000000080781c */ /* 0x000fe40003fae170 */
[----:B------:R-:W-:Y:S02]  /*7f90*/  CS2R R46, SRZ ;  /* 0x00000000002e7805 */ /* 0x000fe4000001ff00 */
[----:B------:R-:W-:Y:S02]  /*7fa0*/  @P0 LOP3.LUT R3, R3, 0x1, RZ, 0xc0, !PT ;  /* 0x0000000103030812 */ /* 0x000fe400078ec0ff */
[----:B------:R-:W-:Y:S02]  /*7fb0*/  CS2R R44, SRZ ;  /* 0x00000000002c7805 */ /* 0x000fe4000001ff00 */
[----:B------:R-:W-:Y:S02]  /*7fc0*/  LEA R0, R0, UR46, 0x3 ;  /* 0x0000002e00007c11 */ /* 0x000fe4000f8e18ff */
[----:B------:R-:W-:Y:S02]  /*7fd0*/  CS2R R50, SRZ ;  /* 0x0000000000327805 */ /* 0x000fe4000001ff00 */
[----:B------:R-:W-:Y:S02]  /*7fe0*/  ISETP.NE.U32.OR P6, PT, R3, 0x1, !P0 ;  /* 0x000000010300780c */ /* 0x000fe400047c5470 */
[----:B------:R-:W-:Y:S02]  /*7ff0*/  CS2R R48, SRZ ;  /* 0x0000000000307805 */ /* 0x000fe4000001ff00 */
[----:B------:R-:W-:Y:S02]  /*8000*/  LOP3.LUT R3, R71, 0x1, RZ, 0x3c, !PT ;  /* 0x0000000147037812 */ /* 0x000fe400078e3cff */
[----:B------:R-:W-:Y:S07]  /*8010*/  P2R R73, PR, RZ, 0x40 ;  /* 0x00000040ff497803 */ /* 0x000fee0000000000 */
[----:B------:R-:W-:Y:S04]  /*8020*/  @P6 SHF.L.U32 R4, R3, 0x1f, RZ ;  /* 0x0000001f03046819 */ /* 0x000fe800000006ff */
[----:B------:R1:W2:Y:S02]  /*8030*/  @P6 SYNCS.PHASECHK.TRANS64.TRYWAIT P0, [R0+URZ+0x3c0], R4 ;  /* 0x0003c004000065a7 */ /* 0x0002a400080011ff */
[----:B-1----:R-:W-:Y:S04]  /*8040*/  SHF.L.U32 R4, R70, 0x1f, RZ ;  /* 0x0000001f46047819 */ /* 0x002fe800000006ff */
[----:B------:R1:W3:Y:S01]  /*8050*/  SYNCS.PHASECHK.TRANS64.TRYWAIT P4, [R17+URZ+0x410], R4 ;  /* 0x00041004110075a7 */ /* 0x0002e200080811ff */
[----:B--2---:R-:W-:Y:S01]  /*8060*/  @P6 PLOP3.LUT P5, PT, P0, PT, PT, 0x8, 0x80 ;  /* 0x000000000080681c */ /* 0x004fe200007ae170 */
[----:B------:R-:W-:Y:S01]  /*8070*/  @!UPT UIADD3 URZ, UPT, UPT, URZ, URZ, URZ ;  /* 0x000000fffffff290 */ /* 0x000fe2000fffe0ff */
[----:B-1----:R-:W-:Y:S11]  /*8080*/  @!P6 BRA `(.L_x_149) ;  /* 0x000000000070e947 */ /* 0x002ff60003800000 */
[----:B------:R-:W-:Y:S01]  /*8090*/  ISETP.NE.U32.AND P0, PT, RZ, UR58, PT ;  /* 0x0000003aff007c0c */ /* 0x000fe2000bf05070 */
[----:B------:R-:W-:Y:S01]  /*80a0*/  BSSY B0, `(.L_x_150) ;  /* 0x000000e000007945 */ /* 0x000fe20003800000 */
[----:B------:R-:W-:Y:S02]  /*80b0*/  FSETP.NEU.AND P2, PT, R42, RZ, PT ;  /* 0x000000ff2a00720b */ /* 0x000fe40003f4d000 */
[----:B------:R-:W-:Y:S02]  /*80c0*/  ISETP.NE.AND.EX P0, PT, RZ, UR59, PT, P0 ;  /* 0x0000003bff007c0c */ /* 0x000fe4000bf05300 */
[----:B------:R-:W-:Y:S02]  /*80d0*/  LOP3.LUT P1, RZ, R65, 0xff, RZ, 0xc0, !PT ;  /* 0x000000ff41ff7812 */ /* 0x000fe4000782c0ff */
[----:B------:R-:W-:Y:S02]  /*80e0*/  SEL R5, RZ, 0xffffffff, P2 ;  /* 0xffffffffff057807 */ /* 0x000fe40001000000 */
[----:B------:R-:W-:Y:S04]  /*80f0*/  SEL R6, RZ, 0xffffffff, P0 ;  /* 0xffffffffff067807 */ /* 0x000fe80000000000 */
[----:B------:R-:W-:Y:S04]  /*8100*/  @P3 SEL R5, R6, R5, !P1 ;  /* 0x0000000506053207 */ /* 0x000fe80004800000 */
[----:B------:R-:W-:Y:S04]  /*8110*/  LOP3.LUT R5, R5, 0x1, RZ, 0xc0, !PT ;  /* 0x0000000105057812 */ /* 0x000fe800078ec0ff */
[----:B------:R-:W-:Y:S01]  /*8120*/  ISETP.NE.U32.AND P0, PT, R5, 0x1, PT ;  /* 0x000000010500780c */ /* 0x000fe20003f05070 */
[----:B------:R-:W-:Y:S01]  /*8130*/  IMAD.U32 R5, RZ, RZ, UR45 ;  /* 0x0000002dff057e24 */ /* 0x000fe2000f8e00ff */
[----:B------:R-:W-:Y:S11]  /*8140*/  @!P5 BRA `(.L_x_151) ;  /* 0x00000000000cd947 */ /* 0x000ff60003800000 */
[----:B------:R-:W-:Y:S04]  /*8150*/  SHF.L.U32 R3, R3, 0x1f, RZ ;  /* 0x0000001f03037819 */ /* 0x000fe800000006ff */
[----:B------:R-:W1:Y:S02]  /*8160*/  SYNCS.PHASECHK.TRANS64.TRYWAIT P1, [R0+URZ+0x3c0], R3 ;  /* 0x0003c003000075a7 */ /* 0x000e6400080211ff */
[----:B-1----:R-:W-:Y:S05]  /*8170*/  @!P1 BRA `(.L_x_152) ;  /* 0x0000002c00a09947 */ /* 0x002fea0003800000 */
.L_x_151:
[----:B------:R-:W-:Y:S05]  /*8180*/  BSYNC B0 ;  /* 0x0000000000007941 */ /* 0x000fea0003800000 */
.L_x_150:
[----:B-1----:R-:W-:Y:S01]  /*8190*/  @P0 IMAD R0, R5, 0xc00, R64 ;  /* 0x00000c0005000824 */ /* 0x002fe200078e0240 */
[----:B------:R-:W-:Y:S02]  /*81a0*/  CS2R R50, SRZ ;  /* 0x0000000000327805 */ /* 0x000fe4000001ff00 */
[----:B------:R-:W-:Y:S02]  /*81b0*/  CS2R R48, SRZ ;  /* 0x0000000000307805 */ /* 0x000fe4000001ff00 */
[----:B------:R-:W-:Y:S02]  /*81c0*/  CS2R R46, SRZ ;  /* 0x00000000002e7805 */ /* 0x000fe4000001ff00 */
[----:B------:R-:W-:Y:S01]  /*81d0*/  CS2R R44, SRZ ;  /* 0x00000000002c7805 */ /* 0x000fe2000001ff00 */
[----:B------:R-:W-:Y:S01]  /*81e0*/  IMAD.MOV.U32 R54, RZ, RZ, RZ ;  /* 0x000000ffff367224 */ /* 0x000fe200078e00ff */
[----:B------:R-:W-:Y:S02]  /*81f0*/  CS2R R52, SRZ ;  /* 0x0000000000347805 */ /* 0x000fe4000001ff00 */
[----:B------:R-:W-:Y:S01]  /*8200*/  @P0 LEA R0, R0, UR46, 0x1 ;  /* 0x0000002e00000c11 */ /* 0x000fe2000f8e08ff */
[----:B------:R-:W-:Y:S05]  /*8210*/  @P0 WARPSYNC.ALL ;  /* 0x0000000000000948 */ /* 0x000fea0003800000 */
[----:B------:R1:W2:Y:S04]  /*8220*/  @P0 LDSM.16.M88.4 R48, [R0+0x500] ;  /* 0x000500000030083b */ /* 0x0002a80000000200 */
[----:B------:R1:W1:Y:S04]  /*8230*/  @P0 LDSM.16.M88.4 R44, [R0+0xd00] ;  /* 0x000d0000002c083b */ /* 0x0002680000000200 */
[----:B------:R1:W1:Y:S02]  /*8240*/  @P0 LDSM.16.M88.4 R52, [R0+0x1500] ;  /* 0x001500000034083b */ /* 0x0002640000000200 */
.L_x_149:
[----:B------:R-:W-:Y:S05]  /*8250*/  BSYNC B1 ;  /* 0x0000000000017941 */ /* 0x000fea0003800000 */
.L_x_148:
[----:B-1----:R-:W-:Y:S04]  /*8260*/  LEA.HI R0, R40, R40, RZ, 0x1 ;  /* 0x0000002828007211 */ /* 0x002fe800078f08ff */
[----:B------:R-:W-:Y:S02]  /*8270*/  SHF.R.U32.HI R3, RZ, 0x1, R0 ;  /* 0x00000001ff037819 */ /* 0x000fe40000011600 */
[----:B------:R-:W-:Y:S03]  /*8280*/  LOP3.LUT R0, R0, 0xffe, RZ, 0xc0, !PT ;  /* 0x00000ffe00007812 */ /* 0x000fe600078ec0ff */
[----:B------:R-:W-:Y:S02]  /*8290*/  IMAD R3, R3, 0x30, R2 ;  /* 0x0000003003037824 */ /* 0x000fe400078e0202 */
[----:B------:R-:W-:Y:S04]  /*82a0*/  IMAD.IADD R0, R40, 0x1, -R0 ;  /* 0x0000000128007824 */ /* 0x000fe800078e0a00 */
[----:B------:R-:W-:Y:S05]  /*82b0*/  IMAD R16, R0, 0x100000, R3 ;  /* 0x0010000000107824 */ /* 0x000fea00078e0203 */
[----:B------:R-:W-:Y:S04]  /*82c0*/  SHF.R.U32.HI R0, RZ, 0x15, R16 ;  /* 0x00000015ff007819 */ /* 0x000fe80000011610 */
[----:B------:R-:W-:Y:S01]  /*82d0*/  LOP3.LUT P0, RZ, R0, 0x3, R66, 0x48, !PT ;  /* 0x0000000300ff7812 */ /* 0x000fe20007804842 */
[----:B------:R-:W-:Y:S01]  /*82e0*/  @!UPT UIADD3 URZ, UPT, UPT, URZ, URZ, URZ ;  /* 0x000000fffffff290 */ /* 0x000fe2000fffe0ff */
[----:B---3--:R-:W-:Y:S11]  /*82f0*/  @P4 BRA `(.L_x_153) ;  /* 0x0000000000084947 */ /* 0x008ff60003800000 */
[----:B------:R-:W1:Y:S02]  /*8300*/  SYNCS.PHASECHK.TRANS64.TRYWAIT P1, [R17+URZ+0x410], R4 ;  /* 0x00041004110075a7 */ /* 0x000e6400080211ff */
[----:B-1----:R-:W-:Y:S05]  /*8310*/  @!P1 BRA `(.L_x_154) ;  /* 0x0000002c004c9947 */ /* 0x002fea0003800000 */
.L_x_153:
[----:B------:R-:W-:Y:S05]  /*8320*/  @!P0 BRA `(.L_x_155) ;  /* 0x0000000000408947 */ /* 0x000fea0003800000 */
[----:B------:R-:W3:Y:S01]  /*8330*/  LDCU.64 UR8, c[0x4][0x70] ;  /* 0x01000e00ff0877ac */ /* 0x000ee20008000a00 */
[----:B------:R-:W-:Y:S01]  /*8340*/  MOV R15, 0x0 ;  /* 0x00000000000f7802 */ /* 0x000fe20000000f00 */
[----:B------:R-:W-:Y:S02]  /*8350*/  HFMA2 R12, -RZ, RZ, 0, 5.9604644775390625e-08 ;  /* 0x00000001ff0c7431 */ /* 0x000fe400000001ff */
[----:B------:R-:W-:Y:S02]  /*8360*/  IMAD.MOV.U32 R8, RZ, RZ, 0x192 ;  /* 0x00000192ff087424 */ /* 0x000fe400078e00ff */
[----:B------:R-:W-:Y:S01]  /*8370*/  IMAD.MOV.U32 R13, RZ, RZ, RZ ;  /* 0x000000ffff0d7224 */ /* 0x000fe200078e00ff */
[----:B------:R-:W5:Y:S01]  /*8380*/  LDCU.64 UR6, c[0x4][0x78] ;  /* 0x01000f00ff0677ac */ /* 0x000f620008000a00 */
[----:B------:R-:W2:Y:S01]  /*8390*/  LDC.64 R14, c[0x4][R15] ;  /* 0x010000000f0e7b82 */ /* 0x000ea20000000a00 */
[----:B------:R-:W4:Y:S01]  /*83a0*/  LDCU.64 UR4, c[0x4][0x10] ;  /* 0x01000200ff0477ac */ /* 0x000f220008000a00 */
[----:B---3--:R-:W-:Y:S01]  /*83b0*/  MOV R5, UR9 ;  /* 0x0000000900057c02 */ /* 0x008fe20008000f00 */
[----:B-1----:R-:W-:Y:S01]  /*83c0*/  IMAD.U32 R4, RZ, RZ, UR8 ;  /* 0x00000008ff047e24 */ /* 0x002fe2000f8e00ff */
[----:B-----5:R-:W-:Y:S01]  /*83d0*/  MOV R7, UR7 ;  /* 0x0000000700077c02 */ /* 0x020fe20008000f00 */
[----:B------:R-:W-:Y:S01]  /*83e0*/  IMAD.U32 R6, RZ, RZ, UR6 ;  /* 0x00000006ff067e24 */ /* 0x000fe2000f8e00ff */
[----:B----4-:R-:W-:Y:S01]  /*83f0*/  MOV R11, UR5 ;  /* 0x00000005000b7c02 */ /* 0x010fe20008000f00 */
[----:B------:R-:W-:Y:S02]  /*8400*/  IMAD.U32 R10, RZ, RZ, UR4 ;  /* 0x00000004ff0a7e24 */ /* 0x000fe4000f8e00ff */
[----:B------:R-:W-:Y:S07]  /*8410*/  LEPC R20, `(.L_x_155) ;  /* 0x000000001014794e */ /* 0x000fee0000000000 */
[----:B--2---:R-:W-:Y:S05]  /*8420*/  CALL.ABS.NOINC R14 ;  /* 0x000000000e007343 */ /* 0x004fea0003c00000 */
.L_x_155:
[----:B------:R-:W-:Y:S05]  /*8430*/  WARPSYNC.ALL ;  /* 0x0000000000007948 */ /* 0x000fea0003800000 */
[C---:B------:R-:W-:Y:S01]  /*8440*/  R2UR UR4, R16.reuse ;  /* 0x00000000100472ca */ /* 0x040fe200000e0000 */
[----:B------:R-:W-:Y:S05]  /*8450*/  VIADD R0, R16, 0x10 ;  /* 0x0000001010007836 */ /* 0x000fea0000000000 */
[----:B------:R-:W-:Y:S04]  /*8460*/  SHF.R.U32.HI R0, RZ, 0x15, R0 ;  /* 0x00000015ff007819 */ /* 0x000fe80000011600 */
[----:B------:R-:W-:Y:S03]  /*8470*/  LOP3.LUT P0, RZ, R0, 0x3, R66, 0x48, !PT ;  /* 0x0000000300ff7812 */ /* 0x000fe60007804842 */
[----:B------:R-:W3:Y:S10]  /*8480*/  LDTM.16dp256bit.x2 R32, tmem[UR4] ;  /* 0x00000004002079ee */ /* 0x000ef400080a0000 */
[----:B---3--:R-:W-:Y:S05]  /*8490*/  @!P0 BRA `(.L_x_156) ;  /* 0x0000000000408947 */ /* 0x008fea0003800000 */
        /* <DEDUP_REMOVED lines=16> */
.L_x_156:
[----:B------:R-:W-:Y:S05]  /*85a0*/  WARPSYNC.ALL ;  /* 0x0000000000007948 */ /* 0x000fea0003800000 */
[C---:B------:R-:W-:Y:S01]  /*85b0*/  R2UR UR4, R16.reuse ;  /* 0x00000000100472ca */ /* 0x040fe200000e0000 */
[----:B------:R-:W-:Y:S05]  /*85c0*/  VIADD R0, R16, 0x20 ;  /* 0x0000002010007836 */ /* 0x000fea0000000000 */
[----:B------:R-:W-:Y:S04]  /*85d0*/  SHF.R.U32.HI R0, RZ, 0x15, R0 ;  /* 0x00000015ff007819 */ /* 0x000fe80000011600 */
[----:B------:R-:W-:Y:S03]  /*85e0*/  LOP3.LUT P0, RZ, R0, 0x3, R66, 0x48, !PT ;  /* 0x0000000300ff7812 */ /* 0x000fe60007804842 */
[----:B------:R-:W3:Y:S10]  /*85f0*/  LDTM.16dp256bit.x2 R24, tmem[UR4+0x10] ;  /* 0x00001004001879ee */ /* 0x000ef400080a0000 */
        /* <DEDUP_REMOVED lines=17> */
.L_x_157:
[----:B------:R-:W-:Y:S01]  /*8710*/  ISETP.NE.AND P0, PT, R72, RZ, PT ;  /* 0x000000ff4800720c */ /* 0x000fe20003f05270 */
[----:B------:R-:W-:Y:S05]  /*8720*/  WARPSYNC.ALL ;  /* 0x0000000000007948 */ /* 0x000fea0003800000 */
[----:B------:R-:W-:Y:S01]  /*8730*/  R2UR UR4, R16 ;  /* 0x00000000100472ca */ /* 0x000fe200000e0000 */
[C---:B----4-:R-:W-:Y:S01]  /*8740*/  FMUL R0, R41.reuse, R32 ;  /* 0x0000002029007220 */ /* 0x050fe20000400000 */
[C---:B--2---:R-:W-:Y:S01]  /*8750*/  SHF.L.U32 R32, R48.reuse, 0x10, RZ ;  /* 0x0000001030207819 */ /* 0x044fe200000006ff */
[C---:B------:R-:W-:Y:S01]  /*8760*/  FMUL R3, R41.reuse, R33 ;  /* 0x0000002129037220 */ /* 0x040fe20000400000 */
[----:B------:R-:W-:Y:S01]  /*8770*/  LOP3.LUT R33, R48, 0xffff0000, RZ, 0xc0, !PT ;  /* 0xffff000030217812 */ /* 0x000fe200078ec0ff */
[----:B------:R-:W-:Y:S01]  /*8780*/  FMUL R12, R41, R34 ;  /* 0x00000022290c7220 */ /* 0x000fe20000400000 */
[----:B------:R-:W-:Y:S01]  /*8790*/  SHF.L.U32 R34, R49, 0x10, RZ ;  /* 0x0000001031227819 */ /* 0x000fe200000006ff */
[----:B------:R-:W-:Y:S01]  /*87a0*/  FMUL R13, R41, R35 ;  /* 0x00000023290d7220 */ /* 0x000fe20000400000 */
[----:B------:R-:W-:Y:S01]  /*87b0*/  LOP3.LUT R35, R49, 0xffff0000, RZ, 0xc0, !PT ;  /* 0xffff000031237812 */ /* 0x000fe200078ec0ff */
[----:B------:R-:W-:Y:S01]  /*87c0*/  FMUL R14, R41, R36 ;  /* 0x00000024290e7220 */ /* 0x000fe20000400000 */
[----:B------:R-:W-:Y:S01]  /*87d0*/  R2UR UR5, R17 ;  /* 0x00000000110572ca */ /* 0x000fe200000e0000 */
[----:B------:R-:W-:Y:S01]  /*87e0*/  FFMA R0, R42, R32, R0 ;  /* 0x000000202a007223 */ /* 0x000fe20000000000 */
[C---:B------:R-:W-:Y:S01]  /*87f0*/  SHF.L.U32 R36, R50.reuse, 0x10, RZ ;  /* 0x0000001032247819 */ /* 0x040fe200000006ff */
[----:B-1----:R-:W1:Y:S01]  /*8800*/  LDTM.16dp256bit.x2 R4, tmem[UR4+0x20] ;  /* 0x00002004000479ee */ /* 0x002e6200080a0000 */
[----:B------:R-:W-:Y:S01]  /*8810*/  SHF.L.U32 R43, R47, 0x10, RZ ;  /* 0x000000102f2b7819 */ /* 0x000fe200000006ff */
[C---:B------:R-:W-:Y:S01]  /*8820*/  FMUL R15, R41.reuse, R37 ;  /* 0x00000025290f7220 */ /* 0x040fe20000400000 */
[----:B------:R-:W-:Y:S01]  /*8830*/  LOP3.LUT R37, R50, 0xffff0000, RZ, 0xc0, !PT ;  /* 0xffff000032257812 */ /* 0x000fe200078ec0ff */
[----:B------:R-:W-:Y:S01]  /*8840*/  FMUL R16, R41, R38 ;  /* 0x0000002629107220 */ /* 0x000fe20000400000 */
[----:B------:R-:W-:Y:S01]  /*8850*/  SHF.L.U32 R38, R51, 0x10, RZ ;  /* 0x0000001033267819 */ /* 0x000fe200000006ff */
[C---:B------:R-:W-:Y:S01]  /*8860*/  FFMA R3, R42.reuse, R33, R3 ;  /* 0x000000212a037223 */ /* 0x040fe20000000003 */
[----:B------:R-:W-:Y:S01]  /*8870*/  LOP3.LUT R48, R53, 0xffff0000, RZ, 0xc0, !PT ;  /* 0xffff000035307812 */ /* 0x000fe200078ec0ff */
[----:B------:R-:W-:Y:S01]  /*8880*/  FMUL R17, R41, R39 ;  /* 0x0000002729117220 */ /* 0x000fe20000400000 */
[----:B------:R-:W-:Y:S01]  /*8890*/  LOP3.LUT R39, R51, 0xffff0000, RZ, 0xc0, !PT ;  /* 0xffff000033277812 */ /* 0x000fe200078ec0ff */
[----:B------:R-:W-:Y:S01]  /*88a0*/  FFMA R12, R42, R34, R12 ;  /* 0x000000222a0c7223 */ /* 0x000fe2000000000c */
[----:B------:R-:W-:Y:S01]  /*88b0*/  F2FP.BF16.F32.PACK_AB R32, R3, R0 ;  /* 0x000000000320723e */ /* 0x000fe200000010ff */
[C---:B------:R-:W-:Y:S01]  /*88c0*/  FMUL R20, R41.reuse, R26 ;  /* 0x0000001a29147220 */ /* 0x040fe20000400000 */
[----:B------:R-:W-:Y:S01]  /*88d0*/  SHF.L.U32 R26, R44, 0x10, RZ ;  /* 0x000000102c1a7819 */ /* 0x000fe200000006ff */
[----:B------:R-:W-:Y:S01]  /*88e0*/  FFMA R13, R42, R35, R13 ;  /* 0x000000232a0d7223 */ /* 0x000fe2000000000d */
[----:B------:R-:W-:Y:S01]  /*88f0*/  MOV R0, UR45 ;  /* 0x0000002d00007c02 */ /* 0x000fe20008000f00 */
[----:B------:R-:W-:Y:S01]  /*8900*/  FMUL R21, R41, R27 ;  /* 0x0000001b29157220 */ /* 0x000fe20000400000 */
[----:B------:R-:W-:Y:S01]  /*8910*/  LOP3.LUT R27, R44, 0xffff0000, RZ, 0xc0, !PT ;  /* 0xffff00002c1b7812 */ /* 0x000fe200078ec0ff */
[C---:B------:R-:W-:Y:S01]  /*8920*/  FFMA R14, R42.reuse, R36, R14 ;  /* 0x000000242a0e7223 */ /* 0x040fe2000000000e */
[----:B------:R-:W-:Y:S01]  /*8930*/  LOP3.LUT R44, R47, 0xffff0000, RZ, 0xc0, !PT ;  /* 0xffff00002f2c7812 */ /* 0x000fe200078ec0ff */
[----:B------:R-:W-:Y:S01]  /*8940*/  FMUL R18, R41, R24 ;  /* 0x0000001829127220 */ /* 0x000fe20000400000 */
[----:B------:R-:W-:Y:S01]  /*8950*/  SHF.L.U32 R47, R53, 0x10, RZ ;  /* 0x00000010352f7819 */ /* 0x000fe200000006ff */
[----:B------:R-:W-:Y:S01]  /*8960*/  FMUL R22, R41, R28 ;  /* 0x0000001c29167220 */ /* 0x000fe20000400000 */
[----:B------:R-:W-:Y:S01]  /*8970*/  SHF.L.U32 R28, R45, 0x10, RZ ;  /* 0x000000102d1c7819 */ /* 0x000fe200000006ff */
[----:B------:R-:W-:Y:S01]  /*8980*/  FFMA R15, R42, R37, R15 ;  /* 0x000000252a0f7223 */ /* 0x000fe2000000000f */
[C---:B------:R-:W-:Y:S01]  /*8990*/  SHF.L.U32 R49, R54.reuse, 0x10, RZ ;  /* 0x0000001036317819 */ /* 0x040fe200000006ff */
[C---:B------:R-:W-:Y:S01]  /*89a0*/  FMUL R19, R41.reuse, R25 ;  /* 0x0000001929137220 */ /* 0x040fe20000400000 */
[----:B------:R-:W-:Y:S01]  /*89b0*/  LOP3.LUT R50, R54, 0xffff0000, RZ, 0xc0, !PT ;  /* 0xffff000036327812 */ /* 0x000fe200078ec0ff */
[----:B------:R-:W-:Y:S01]  /*89c0*/  FMUL R23, R41, R29 ;  /* 0x0000001d29177220 */ /* 0x000fe20000400000 */
[----:B------:R-:W-:Y:S01]  /*89d0*/  LOP3.LUT R29, R45, 0xffff0000, RZ, 0xc0, !PT ;  /* 0xffff00002d1d7812 */ /* 0x000fe200078ec0ff */
[----:B------:R-:W-:Y:S01]  /*89e0*/  FFMA R16, R42, R38, R16 ;  /* 0x000000262a107223 */ /* 0x000fe20000000010 */
[----:B------:R-:W-:Y:S01]  /*89f0*/  SHF.L.U32 R45, R52, 0x10, RZ ;  /* 0x00000010342d7819 */ /* 0x000fe200000006ff */
[----:B------:R-:W-:Y:S01]  /*8a00*/  FMUL R24, R41, R30 ;  /* 0x0000001e29187220 */ /* 0x000fe20000400000 */
[----:B------:R-:W-:Y:S01]  /*8a10*/  SHF.L.U32 R30, R46, 0x10, RZ ;  /* 0x000000102e1e7819 */ /* 0x000fe200000006ff */
[----:B------:R-:W-:Y:S01]  /*8a20*/  FFMA R17, R42, R39, R17 ;  /* 0x000000272a117223 */ /* 0x000fe20000000011 */
[----:B------:R-:W-:Y:S01]  /*8a30*/  SHF.L.U32 R51, R55, 0x10, RZ ;  /* 0x0000001037337819 */ /* 0x000fe200000006ff */
[----:B------:R-:W-:Y:S01]  /*8a40*/  FMUL R25, R41, R31 ;  /* 0x0000001f29197220 */ /* 0x000fe20000400000 */
[----:B------:R-:W-:Y:S01]  /*8a50*/  LOP3.LUT R31, R46, 0xffff0000, RZ, 0xc0, !PT ;  /* 0xffff00002e1f7812 */ /* 0x000fe200078ec0ff */
[----:B------:R-:W-:Y:S01]  /*8a60*/  FFMA R18, R42, R26, R18 ;  /* 0x0000001a2a127223 */ /* 0x000fe20000000012 */
[----:B------:R-:W-:Y:S01]  /*8a70*/  LOP3.LUT R46, R52, 0xffff0000, RZ, 0xc0, !PT ;  /* 0xffff0000342e7812 */ /* 0x000fe200078ec0ff */
[C---:B------:R-:W-:Y:S01]  /*8a80*/  FFMA R19, R42.reuse, R27, R19 ;  /* 0x0000001b2a137223 */ /* 0x040fe20000000013 */
[----:B------:R-:W-:Y:S01]  /*8a90*/  LOP3.LUT R52, R55, 0xffff0000, RZ, 0xc0, !PT ;  /* 0xffff000037347812 */ /* 0x000fe200078ec0ff */
[C---:B------:R-:W-:Y:S01]  /*8aa0*/  FFMA R20, R42.reuse, R28, R20 ;  /* 0x0000001c2a147223 */ /* 0x040fe20000000014 */
[C---:B------:R-:W-:Y:S01]  /*8ab0*/  FFMA R21, R42.reuse, R29, R21 ;  /* 0x0000001d2a157223 */ /* 0x040fe20000000015 */
[C---:B------:R-:W-:Y:S01]  /*8ac0*/  FFMA R22, R42.reuse, R30, R22 ;  /* 0x0000001e2a167223 */ /* 0x040fe20000000016 */
[----:B------:R-:W-:Y:S01]  /*8ad0*/  UIADD3 UR4, UPT, UPT, UR5, 0x430, URZ ;  /* 0x0000043005047890 */ /* 0x000fe2000fffe0ff */
[C---:B-1----:R-:W-:Y:S01]  /*8ae0*/  FMUL R4, R41.reuse, R4 ;  /* 0x0000000429047220 */ /* 0x042fe20000400000 */
[C---:B------:R-:W-:Y:S01]  /*8af0*/  FFMA R23, R42.reuse, R31, R23 ;  /* 0x0000001f2a177223 */ /* 0x040fe20000000017 */
[C---:B------:R-:W-:Y:S01]  /*8b00*/  FMUL R5, R41.reuse, R5 ;  /* 0x0000000529057220 */ /* 0x040fe20000400000 */
[C---:B------:R-:W-:Y:S01]  /*8b10*/  FFMA R24, R42.reuse, R43, R24 ;  /* 0x0000002b2a187223 */ /* 0x040fe20000000018 */
[C---:B------:R-:W-:Y:S01]  /*8b20*/  FMUL R6, R41.reuse, R6 ;  /* 0x0000000629067220 */ /* 0x040fe20000400000 */
[----:B------:R-:W-:Y:S01]  /*8b30*/  FFMA R25, R42, R44, R25 ;  /* 0x0000002c2a197223 */ /* 0x000fe20000000019 */
[----:B------:R-:W-:Y:S02]  /*8b40*/  IMAD R0, R0, 0xc00, R64 ;  /* 0x00000c0000007824 */ /* 0x000fe400078e0240 */
[C---:B------:R-:W-:Y:S01]  /*8b50*/  FMUL R7, R41.reuse, R7 ;  /* 0x0000000729077220 */ /* 0x040fe20000400000 */
[----:B------:R-:W-:Y:S01]  /*8b60*/  UPRMT UR4, UR44, 0x654, UR4 ;  /* 0x000006542c047896 */ /* 0x000fe20008000004 */
[C---:B------:R-:W-:Y:S01]  /*8b70*/  FFMA R4, R42.reuse, R45, R4 ;  /* 0x0000002d2a047223 */ /* 0x040fe20000000004 */
[C---:B------:R-:W-:Y:S01]  /*8b80*/  FMUL R8, R41.reuse, R8 ;  /* 0x0000000829087220 */ /* 0x040fe20000400000 */
[C---:B------:R-:W-:Y:S01]  /*8b90*/  FFMA R5, R42.reuse, R46, R5 ;  /* 0x0000002e2a057223 */ /* 0x040fe20000000005 */
[C---:B------:R-:W-:Y:S01]  /*8ba0*/  FMUL R9, R41.reuse, R9 ;  /* 0x0000000929097220 */ /* 0x040fe20000400000 */
[C---:B------:R-:W-:Y:S01]  /*8bb0*/  FFMA R6, R42.reuse, R47, R6 ;  /* 0x0000002f2a067223 */ /* 0x040fe20000000006 */
[C---:B------:R-:W-:Y:S01]  /*8bc0*/  FMUL R10, R41.reuse, R10 ;  /* 0x0000000a290a7220 */ /* 0x040fe20000400000 */
[C---:B------:R-:W-:Y:S01]  /*8bd0*/  FFMA R7, R42.reuse, R48, R7 ;  /* 0x000000302a077223 */ /* 0x040fe20000000007 */
[----:B------:R-:W-:Y:S01]  /*8be0*/  FMUL R11, R41, R11 ;  /* 0x0000000b290b7220 */ /* 0x000fe20000400000 */
[----:B------:R-:W-:Y:S01]  /*8bf0*/  F2FP.BF16.F32.PACK_AB R33, R13, R12 ;  /* 0x0000000c0d21723e */ /* 0x000fe200000010ff */
[C---:B------:R-:W-:Y:S01]  /*8c00*/  FFMA R8, R42.reuse, R49, R8 ;  /* 0x000000312a087223 */ /* 0x040fe20000000008 */
[----:B------:R-:W-:Y:S01]  /*8c10*/  F2FP.BF16.F32.PACK_AB R34, R15, R14 ;  /* 0x0000000e0f22723e */ /* 0x000fe200000010ff */
[C---:B------:R-:W-:Y:S01]  /*8c20*/  FFMA R9, R42.reuse, R50, R9 ;  /* 0x000000322a097223 */ /* 0x040fe20000000009 */
[----:B------:R-:W-:Y:S01]  /*8c30*/  F2FP.BF16.F32.PACK_AB R35, R17, R16 ;  /* 0x000000101123723e */ /* 0x000fe200000010ff */
[----:B------:R-:W-:Y:S01]  /*8c40*/  FFMA R10, R42, R51, R10 ;  /* 0x000000332a0a7223 */ /* 0x000fe2000000000a */
[----:B------:R-:W-:Y:S01]  /*8c50*/  LEA R0, R0, UR46, 0x1 ;  /* 0x0000002e00007c11 */ /* 0x000fe2000f8e08ff */
[----:B------:R-:W-:Y:S01]  /*8c60*/  FFMA R11, R42, R52, R11 ;  /* 0x000000342a0b7223 */ /* 0x000fe2000000000b */
[----:B------:R-:W-:Y:S01]  /*8c70*/  F2FP.BF16.F32.PACK_AB R12, R19, R18 ;  /* 0x00000012130c723e */ /* 0x000fe200000010ff */
[----:B------:R-:W-:Y:S01]  /*8c80*/  NOP ;  /* 0x0000000000007918 */ /* 0x000fe20000000000 */
[----:B------:R-:W-:Y:S01]  /*8c90*/  F2FP.BF16.F32.PACK_AB R13, R21, R20 ;  /* 0x00000014150d723e */ /* 0x000fe200000010ff */
[----:B------:R-:W-:Y:S01]  /*8ca0*/  SYNCS.ARRIVE.TRANS64.RED.A1T0 RZ, [UR4], RZ ;  /* 0x000000ffffff79a7 */ /* 0x000fe20008100404 */
[----:B------:R1:W-:Y:S01]  /*8cb0*/  STSM.16.M88.4 [R0+0x500], R32 ;  /* 0x0005002000007844 */ /* 0x0003e20000000200 */
[----:B------:R-:W-:Y:S01]  /*8cc0*/  F2FP.BF16.F32.PACK_AB R14, R23, R22 ;  /* 0x00000016170e723e */ /* 0x000fe200000010ff */
[----:B------:R-:W-:Y:S01]  /*8cd0*/  UIADD3 UR7, UPT, UPT, UR45, 0x1, URZ ;  /* 0x000000012d077890 */ /* 0x000fe2000fffe0ff */
[----:B------:R-:W-:Y:S01]  /*8ce0*/  F2FP.BF16.F32.PACK_AB R15, R25, R24 ;  /* 0x00000018190f723e */ /* 0x000fe200000010ff */
[----:B------:R-:W-:Y:S01]  /*8cf0*/  BSSY.RECONVERGENT B0, `(.L_x_158) ;  /* 0x0000023000007945 */ /* 0x000fe20003800200 */
[----:B------:R-:W-:Y:S02]  /*8d00*/  F2FP.BF16.F32.PACK_AB R4, R5, R4 ;  /* 0x000000040504723e */ /* 0x000fe400000010ff */
[----:B------:R-:W-:Y:S01]  /*8d10*/  F2FP.BF16.F32.PACK_AB R5, R7, R6 ;  /* 0x000000060705723e */ /* 0x000fe200000010ff */
[----:B------:R1:W-:Y:S01]  /*8d20*/  STSM.16.M88.4 [R0+0xd00], R12 ;  /* 0x000d000c00007844 */ /* 0x0003e20000000200 */
[----:B------:R-:W-:Y:S02]  /*8d30*/  F2FP.BF16.F32.PACK_AB R6, R9, R8 ;  /* 0x000000080906723e */ /* 0x000fe400000010ff */
[----:B------:R-:W-:Y:S05]  /*8d40*/  F2FP.BF16.F32.PACK_AB R7, R11, R10 ;  /* 0x0000000a0b07723e */ /* 0x000fea00000010ff */
[----:B------:R1:W-:Y:S01]  /*8d50*/  STSM.16.M88.4 [R0+0x1500], R4 ;  /* 0x0015000400007844 */ /* 0x0003e20000000200 */
[----:B------:R-:W-:Y:S01]  /*8d60*/  @!PT LDS RZ, [RZ] ;  /* 0x00000000fffff984 */ /* 0x000fe20000000800 */
[----:B------:R-:W-:Y:S01]  /*8d70*/  @!PT LDS RZ, [RZ] ;  /* 0x00000000fffff984 */ /* 0x000fe20000000800 */
[----:B------:R-:W-:Y:S01]  /*8d80*/  @!PT LDS RZ, [RZ] ;  /* 0x00000000fffff984 */ /* 0x000fe20000000800 */
[----:B------:R-:W-:Y:S01]  /*8d90*/  @!PT LDS RZ, [RZ] ;  /* 0x00000000fffff984 */ /* 0x000fe20000000800 */
[----:B------:R2:W-:Y:S07]  /*8da0*/  MEMBAR.ALL.CTA ;  /* 0x0000000000007992 */ /* 0x0005ee0000008000 */
[----:B--2---:R-:W2:Y:S02]  /*8db0*/  FENCE.VIEW.ASYNC.S ;  /* 0x00000000000073c6 */ /* 0x004ea40000000000 */
[----:B--2---:R-:W-:Y:S06]  /*8dc0*/  BAR.SYNC.DEFER_BLOCKING 0x1, 0x80 ;  /* 0x0042000000007b1d */ /* 0x004fec0000010000 */
[----:B------:R-:W-:Y:S05]  /*8dd0*/  @P0 BRA `(.L_x_159) ;  /* 0x0000000000500947 */ /* 0x000fea0003800000 */
[----:B------:R-:W2:Y:S01]  /*8de0*/  LDCU.64 UR12, c[0x0][0x348] ;  /* 0x00006900ff0c77ac */ /* 0x000ea20008000a00 */
[----:B------:R-:W-:Y:S02]  /*8df0*/  UIMAD UR6, UR45, 0x1800, UR46 ;  /* 0x000018002d0678a4 */ /* 0x000fe4000f8e022e */
[----:B------:R-:W-:Y:S02]  /*8e00*/  UIMAD UR9, UR47, 0x30, URZ ;  /* 0x000000302f0978a4 */ /* 0x000fe4000f8e02ff */
[----:B------:R-:W-:Y:S02]  /*8e10*/  USHF.L.U32 UR10, UR48, 0x6, URZ ;  /* 0x00000006300a7899 */ /* 0x000fe400080006ff */
[----:B------:R-:W-:Y:S01]  /*8e20*/  UIADD3 UR8, UPT, UPT, UR6, 0x500, URZ ;  /* 0x0000050006087890 */ /* 0x000fe2000fffe0ff */
[----:B------:R-:W-:Y:S01]  /*8e30*/  UMOV UR11, UR36 ;  /* 0x00000024000b7c82 */ /* 0x000fe20008000000 */
[----:B------:R-:W-:Y:S02]  /*8e40*/  UIADD3 UR17, UPT, UPT, UR9, 0x10, URZ ;  /* 0x0000001009117890 */ /* 0x000fe4000fffe0ff */
[----:B------:R-:W-:Y:S01]  /*8e50*/  UIADD3 UR16, UPT, UPT, UR6, 0xd00, URZ ;  /* 0x00000d0006107890 */ /* 0x000fe2000fffe0ff */
[----:B------:R-:W-:Y:S01]  /*8e60*/  UMOV UR19, UR36 ;  /* 0x0000002400137c82 */ /* 0x000fe20008000000 */
[----:B--2---:R-:W-:Y:S01]  /*8e70*/  UIADD3 UR4, UP0, UPT, UR12, 0x680, URZ ;  /* 0x000006800c047890 */ /* 0x004fe2000ff1e0ff */
[----:B------:R-:W-:Y:S01]  /*8e80*/  UMOV UR18, UR10 ;  /* 0x0000000a00127c82 */ /* 0x000fe20008000000 */
[----:B------:R-:W-:Y:S02]  /*8e90*/  UIADD3 UR12, UPT, UPT, UR6, 0x1500, URZ ;  /* 0x00001500060c7890 */ /* 0x000fe4000fffe0ff */
[----:B------:R-:W-:Y:S02]  /*8ea0*/  UIADD3.X UR5, UPT, UPT, URZ, UR13, URZ, UP0, !UPT ;  /* 0x0000000dff057290 */ /* 0x000fe400087fe4ff */
[----:B------:R-:W-:Y:S01]  /*8eb0*/  UIADD3 UR13, UPT, UPT, UR9, 0x20, URZ ;  /* 0x00000020090d7890 */ /* 0x000fe2000fffe0ff */
[----:B------:R-:W-:Y:S01]  /*8ec0*/  UMOV UR15, UR36 ;  /* 0x00000024000f7c82 */ /* 0x000fe20008000000 */
[----:B------:R-:W-:Y:S05]  /*8ed0*/  UMOV UR14, UR10 ;  /* 0x0000000a000e7c82 */ /* 0x000fea0008000000 */
[----:B------:R2:W-:Y:S01]  /*8ee0*/  UTMASTG.3D [UR8], [UR4] ;  /* 0x00000008040073b5 */ /* 0x0005e20008010000 */
[----:B------:R2:W-:Y:S01]  /*8ef0*/  UTMASTG.3D [UR16], [UR4] ;  /* 0x00000010040073b5 */ /* 0x0005e20008010000 */
[----:B------:R2:W-:Y:S02]  /*8f00*/  UTMASTG.3D [UR12], [UR4] ;  /* 0x0000000c040073b5 */ /* 0x0005e40008010000 */
[----:B--2---:R0:W-:Y:S02]  /*8f10*/  UTMACMDFLUSH ;  /* 0x00000000000079b7 */ /* 0x0041e40000000000 */
.L_x_159:
[----:B------:R-:W-:Y:S05]  /*8f20*/  BSYNC.RECONVERGENT B0 ;  /* 0x0000000000007941 */ /* 0x000fea0003800200 */
.L_x_158:
[----:B------:R-:W-:Y:S04]  /*8f30*/  BSSY.RECONVERGENT B0, `(.L_x_160) ;  /* 0x0000003000007945 */ /* 0x000fe80003800200 */
[----:B------:R-:W-:Y:S05]  /*8f40*/  @P0 BRA `(.L_x_161) ;  /* 0x0000000000040947 */ /* 0x000fea0003800000 */
[----:B------:R-:W-:Y:S04]  /*8f50*/  DEPBAR.LE SB0, 0x0 ;  /* 0x000080000000791a */ /* 0x000fe80000000000 */
.L_x_161:
[----:B------:R-:W-:Y:S05]  /*8f60*/  BSYNC.RECONVERGENT B0 ;  /* 0x0000000000007941 */ /* 0x000fea0003800200 */
.L_x_160:
[----:B------:R-:W-:Y:S01]  /*8f70*/  BAR.SYNC.DEFER_BLOCKING 0x1, 0x80 ;  /* 0x0042000000007b1d */ /* 0x000fe20000010000 */
[----:B------:R-:W-:Y:S01]  /*8f80*/  UIADD3 UR49, UPT, UPT, UR49, 0x1, URZ ;  /* 0x0000000131317890 */ /* 0x000fe2000fffe0ff */
[----:B------:R-:W-:Y:S03]  /*8f90*/  IADD3 R40, PT, PT, R40, 0x1, RZ ;  /* 0x0000000128287810 */ /* 0x000fe60007ffe0ff */
[----:B------:R-:W-:Y:S09]  /*8fa0*/  UISETP.NE.AND UP0, UPT, UR49, URZ, UPT ;  /* 0x000000ff3100728c */ /* 0x000ff2000bf05270 */
[----:B------:R-:W-:Y:S05]  /*8fb0*/  BRA.U !UP0, `(.L_x_162) ;  /* 0x0000000108287547 */ /* 0x000fea000b800000 */
[----:B------:R-:W-:Y:S01]  /*8fc0*/  ISETP.NE.AND P0, PT, R73, RZ, PT ;  /* 0x000000ff4900720c */ /* 0x000fe20003f05270 */
[----:B-1----:R-:W1:Y:S11]  /*8fd0*/  S2R R0, SR_CgaCtaId ;  /* 0x0000000000007919 */ /* 0x002e760000008800 */
[----:B------:R-:W-:Y:S01]  /*8fe0*/  @!UPT UIADD3 URZ, UPT, UPT, URZ, URZ, URZ ;  /* 0x000000fffffff290 */ /* 0x000fe2000fffe0ff */
[C---:B------:R-:W-:Y:S01]  /*8ff0*/  @P0 LEA R3, R68.reuse, UR46, 0x3 ;  /* 0x0000002e44030c11 */ /* 0x040fe2000f8e18ff */
[----:B------:R-:W-:Y:S04]  /*9000*/  VIADD R68, R68, 0x1 ;  /* 0x0000000144447836 */ /* 0x000fe80000000000 */
[----:B------:R-:W-:Y:S05]  /*9010*/  @P0 VIADD R3, R3, 0x3d0 ;  /* 0x000003d003030836 */ /* 0x000fea0000000000 */
[----:B-1----:R-:W-:Y:S04]  /*9020*/  @P0 PRMT R0, R0, 0x654, R3 ;  /* 0x0000065400000816 */ /* 0x002fe80000000003 */
[----:B------:R2:W-:Y:S01]  /*9030*/  @P0 SYNCS.ARRIVE.TRANS64.RED.A1T0 RZ, [R0+URZ], RZ ;  /* 0x000000ff00ff09a7 */ /* 0x0005e200081004ff */
[C---:B------:R-:W-:Y:S04]  /*9040*/  ISETP.NE.AND P0, PT, R68.reuse, 0x2, PT ;  /* 0x000000024400780c */ /* 0x040fe80003f05270 */
[----:B------:R-:W-:Y:S09]  /*9050*/  SEL R68, R68, RZ, P0 ;  /* 0x000000ff44447207 */ /* 0x000ff20000000000 */
.L_x_162:
[----:B------:R-:W-:Y:S01]  /*9060*/  ISETP.NE.AND P0, PT, R67, 0x2, PT ;  /* 0x000000024300780c */ /* 0x000fe20003f05270 */
[----:B------:R-:W-:Y:S01]  /*9070*/  UISETP.NE.AND UP1, UPT, UR56, URZ, UPT ;  /* 0x000000ff3800728c */ /* 0x000fe2000bf25270 */
[----:B------:R-:W-:Y:S01]  /*9080*/  ISETP.NE.AND P1, PT, R40, 0x4, PT ;  /* 0x000000042800780c */ /* 0x000fe20003f25270 */
[----:B------:R-:W-:Y:S01]  /*9090*/  UISETP.NE.AND UP0, UPT, UR7, 0x2, UPT ;  /* 0x000000020700788c */ /* 0x000fe2000bf05270 */
[----:B------:R-:W-:Y:S01]  /*90a0*/  SEL R3, RZ, 0x1, P0 ;  /* 0x00000001ff037807 */ /* 0x000fe20000000000 */
[----:B------:R-:W-:Y:S01]  /*90b0*/  UIADD3 UR47, UPT, UPT, UR37, UR60, URZ ;  /* 0x0000003c252f7290 */ /* 0x000fe2000fffe0ff */
[----:B-12---:R-:W-:Y:S01]  /*90c0*/  SEL R0, RZ, 0x1, P1 ;  /* 0x00000001ff007807 */ /* 0x006fe20000800000 */
[----:B------:R-:W-:Y:S01]  /*90d0*/  USEL UR4, URZ, 0x1, UP0 ;  /* 0x00000001ff047887 */ /* 0x000fe20008000000 */
[----:B------:R-:W-:Y:S01]  /*90e0*/  LOP3.LUT R69, R69, R3, RZ, 0x3c, !PT ;  /* 0x0000000345457212 */ /* 0x000fe200078e3cff */
[----:B------:R-:W-:Y:S01]  /*90f0*/  UIADD3 UR48, UPT, UPT, UR38, UR61, URZ ;  /* 0x0000003d26307290 */ /* 0x000fe2000fffe0ff */
[----:B------:R-:W-:Y:S01]  /*9100*/  LOP3.LUT R70, R70, R0, RZ, 0x3c, !PT ;  /* 0x0000000046467212 */ /* 0x000fe200078e3cff */
[----:B------:R-:W-:Y:S01]  /*9110*/  USEL UR45, UR7, URZ, UP0 ;  /* 0x000000ff072d7287 */ /* 0x000fe20008000000 */
[----:B------:R-:W-:Y:S01]  /*9120*/  SEL R67, R67, RZ, P0 ;  /* 0x000000ff43437207 */ /* 0x000fe20000000000 */
[----:B------:R-:W-:Y:S01]  /*9130*/  UMOV UR36, UR57 ;  /* 0x0000003900247c82 */ /* 0x000fe20008000000 */
[----:B------:R-:W-:Y:S02]  /*9140*/  SEL R40, R40, RZ, P1 ;  /* 0x000000ff28287207 */ /* 0x000fe40000800000 */
[----:B------:R-:W-:Y:S01]  /*9150*/  LOP3.LUT R71, R71, UR4, RZ, 0x3c, !PT ;  /* 0x0000000447477c12 */ /* 0x000fe2000f8e3cff */
[----:B------:R-:W-:Y:S06]  /*9160*/  BRA.U UP1, `(.L_x_163) ;  /* 0xffffffe101b47547 */ /* 0x000fec000b83ffff */
[----:B------:R-:W-:-:S09]  /*9170*/  UISETP.NE.AND UP0, UPT, UR63, URZ, UPT ;  /* 0x000000ff3f00728c */ /* 0x000fd2000bf05270 */
[----:B------:R-:W-:Y:S05]  /*9180*/  BRA.U !UP0, `(.L_x_164) ;  /* 0x0000000108487547 */ /* 0x000fea000b800000 */
[----:B------:R-:W1:Y:S02]  /*9190*/  LDCU.64 UR4, c[0x0][0x890] ;  /* 0x00011200ff0477ac */ /* 0x000e640008000a00 */
[----:B-1----:R-:W-:-:S04]  /*91a0*/  UISETP.NE.U32.AND UP0, UPT, UR4, URZ, UPT ;  /* 0x000000ff0400728c */ /* 0x002fc8000bf05070 */
[----:B------:R-:W-:-:S09]  /*91b0*/  UISETP.NE.AND.EX UP0, UPT, UR5, URZ, UPT, UP0 ;  /* 0x000000ff0500728c */ /* 0x000fd2000bf05300 */
[----:B------:R-:W-:Y:S05]  /*91c0*/  BRA.U UP0, `(.L_x_165) ;  /* 0x00000001000c7547 */ /* 0x000fea000b800000 */
[----:B------:R-:W-:-:S13]  /*91d0*/  FSETP.NEU.AND P0, PT, R42, RZ, PT ;  /* 0x000000ff2a00720b */ /* 0x000fda0003f0d000 */
[----:B------:R-:W-:Y:S05]  /*91e0*/  @!P0 EXIT ;  /* 0x000000000000894d */ /* 0x000fea0003800000 */
[----:B------:R-:W-:Y:S05]  /*91f0*/  BRA `(.L_x_164) ;  /* 0x00000000002c7947 */ /* 0x000fea0003800000 */
.L_x_165:
[----:B------:R-:W-:Y:S01]  /*9200*/  LOP3.LUT P0, RZ, R65, 0xff, RZ, 0xc0, !PT ;  /* 0x000000ff41ff7812 */ /* 0x000fe2000780c0ff */
[----:B------:R-:W-:-:S12]  /*9210*/  BSSY.RECONVERGENT B0, `(.L_x_164) ;  /* 0x0000009000007945 */ /* 0x000fd80003800200 */
[----:B------:R-:W-:Y:S05]  /*9220*/  @P0 BRA `(.L_x_166) ;  /* 0x0000000000140947 */ /* 0x000fea0003800000 */
[----:B------:R-:W1:Y:S02]  /*9230*/  LDCU.64 UR4, c[0x0][0x888] ;  /* 0x00011100ff0477ac */ /* 0x000e640008000a00 */
[----:B-1----:R-:W-:-:S04]  /*9240*/  ISETP.NE.U32.AND P0, PT, RZ, UR4, PT ;  /* 0x00000004ff007c0c */ /* 0x002fc8000bf05070 */
[----:B------:R-:W-:-:S13]  /*9250*/  ISETP.NE.AND.EX P0, PT, RZ, UR5, PT, P0 ;  /* 0x00000005ff007c0c */ /* 0x000fda000bf05300 */
[----:B------:R-:W-:Y:S05]  /*9260*/  @!P0 EXIT ;  /* 0x000000000000894d */ /* 0x000fea0003800000 */
[----:B------:R-:W-:Y:S05]  /*9270*/  BRA `(.L_x_167) ;  /* 0x0000000000087947 */ /* 0x000fea0003800000 */
.L_x_166:
[----:B------:R-:W-:-:S13]  /*9280*/  FSETP.NEU.AND P0, PT, R42, RZ, PT ;  /* 0x000000ff2a00720b */ /* 0x000fda0003f0d000 */
[----:B------:R-:W-:Y:S05]  /*9290*/  @!P0 EXIT ;  /* 0x000000000000894d */ /* 0x000fea0003800000 */
.L_x_167:
[----:B------:R-:W-:Y:S05]  /*92a0*/  BSYNC.RECONVERGENT B0 ;  /* 0x0000000000007941 */ /* 0x000fea0003800200 */
.L_x_164:
[----:B------:R-:W-:-:S04]  /*92b0*/  DEPBAR.LE SB0, 0x0 ;  /* 0x000080000000791a */ /* 0x000fc80000000000 */
[----:B------:R-:W-:Y:S05]  /*92c0*/  EXIT ;  /* 0x000000000000794d */ /* 0x000fea0003800000 */
.L_x_25:
[----:B-1----:R1:W2:Y:S02]  /*92d0*/  SYNCS.PHASECHK.TRANS64.TRYWAIT P0, [R0+URZ+0x460], R2 ;  /* 0x00046002000075a7 */ /* 0x0022a400080011ff */
[----:B--2---:R-:W-:Y:S05]  /*92e0*/  @!P0 NANOSLEEP.SYNCS 0x989680 ;  /* 0x009896800000895d */ /* 0x004fea0003900000 */
[----:B------:R-:W2:Y:S02]  /*92f0*/  @!P0 SYNCS.PHASECHK.TRANS64 P0, [R0+URZ+0x460], R2 ;  /* 0x00046002000085a7 */ /* 0x000ea400080010ff */
[----:B--2---:R-:W-:Y:S05]  /*9300*/  @!P0 BRA `(.L_x_25) ;  /* 0xfffffffc00f08947 */ /* 0x004fea000383ffff */
[----:B------:R-:W-:Y:S05]  /*9310*/  BRA `(.L_x_168) ;  /* 0xffffff8c001c7947 */ /* 0x000fea000383ffff */
.L_x_28:
[----:B-1----:R-:W-:Y:S07]  /*9320*/  MOV R0, UR33 ;  /* 0x0000002100007c02 */ /* 0x002fee0008000f00 */
.L_x_169:
[----:B-1----:R1:W2:Y:S02]  /*9330*/  SYNCS.PHASECHK.TRANS64.TRYWAIT P0, [R0+URZ+0x1e0], R3 ;  /* 0x0001e003000075a7 */ /* 0x0022a400080011ff */
[----:B--2---:R-:W-:Y:S05]  /*9340*/  @!P0 NANOSLEEP.SYNCS 0x989680 ;  /* 0x009896800000895d */ /* 0x004fea0003900000 */
[----:B------:R-:W2:Y:S02]  /*9350*/  @!P0 SYNCS.PHASECHK.TRANS64 P0, [R0+URZ+0x1e0], R3 ;  /* 0x0001e003000085a7 */ /* 0x000ea400080010ff */
[----:B--2---:R-:W-:Y:S05]  /*9360*/  @!P0 BRA `(.L_x_169) ;  /* 0xfffffffc00f08947 */ /* 0x004fea000383ffff */
[----:B------:R-:W-:Y:S05]  /*9370*/  BRA `(.L_x_27) ;  /* 0xffffff8c005c7947 */ /* 0x000fea000383ffff */
.L_x_35:
[----:B-1----:R-:W-:Y:S07]  /*9380*/  MOV R0, UR9 ;  /* 0x0000000900007c02 */ /* 0x002fee0008000f00 */
.L_x_170:
[----:B-1----:R1:W2:Y:S02]  /*9390*/  SYNCS.PHASECHK.TRANS64.TRYWAIT P0, [R0+URZ+0x1e0], R3 ;  /* 0x0001e003000075a7 */ /* 0x0022a400080011ff */
[----:B--2---:R-:W-:Y:S05]  /*93a0*/  @!P0 NANOSLEEP.SYNCS 0x989680 ;  /* 0x009896800000895d */ /* 0x004fea0003900000 */
[----:B------:R-:W2:Y:S02]  /*93b0*/  @!P0 SYNCS.PHASECHK.TRANS64 P0, [R0+URZ+0x1e0], R3 ;  /* 0x0001e003000085a7 */ /* 0x000ea400080010ff */
[----:B--2---:R-:W-:Y:S05]  /*93c0*/  @!P0 BRA `(.L_x_170) ;  /* 0xfffffffc00f08947 */ /* 0x004fea000383ffff */
[----:B------:R-:W-:Y:S05]  /*93d0*/  BRA `(.L_x_34) ;  /* 0xffffff90001c7947 */ /* 0x000fea000383ffff */
.L_x_40:
[----:B-1----:R1:W2:Y:S02]  /*93e0*/  SYNCS.PHASECHK.TRANS64.TRYWAIT P0, [R3+URZ+0x3f0], R0 ;  /* 0x0003f000030075a7 */ /* 0x0022a400080011ff */
[----:B--2---:R-:W-:Y:S05]  /*93f0*/  @!P0 NANOSLEEP.SYNCS 0x989680 ;  /* 0x009896800000895d */ /* 0x004fea0003900000 */
[----:B------:R-:W2:Y:S02]  /*9400*/  @!P0 SYNCS.PHASECHK.TRANS64 P0, [R3+URZ+0x3f0], R0 ;  /* 0x0003f000030085a7 */ /* 0x000ea400080010ff */
[----:B--2---:R-:W-:Y:S05]  /*9410*/  @!P0 BRA `(.L_x_40) ;  /* 0xfffffffc00f08947 */ /* 0x004fea000383ffff */
[----:B------:R-:W-:Y:S05]  /*9420*/  BRA `(.L_x_171) ;  /* 0xffffff9000bc7947 */ /* 0x000fea000383ffff */
.L_x_44:
[----:B------:R-:W-:-:S07]  /*9430*/  MOV R0, UR4 ;  /* 0x0000000400007c02 */ /* 0x000fce0008000f00 */
.L_x_172:
[----:B-1----:R1:W2:Y:S02]  /*9440*/  SYNCS.PHASECHK.TRANS64.TRYWAIT P0, [R0+URZ], R2 ;  /* 0x00000002000075a7 */ /* 0x0022a400080011ff */
[----:B--2---:R-:W-:Y:S05]  /*9450*/  @!P0 NANOSLEEP.SYNCS 0x989680 ;  /* 0x009896800000895d */ /* 0x004fea0003900000 */
[----:B------:R-:W2:Y:S02]  /*9460*/  @!P0 SYNCS.PHASECHK.TRANS64 P0, [R0+URZ], R2 ;  /* 0x00000002000085a7 */ /* 0x000ea400080010ff */
[----:B--2---:R-:W-:Y:S05]  /*9470*/  @!P0 BRA `(.L_x_172) ;  /* 0xfffffffc00f08947 */ /* 0x004fea000383ffff */
[----:B------:R-:W-:Y:S05]  /*9480*/  BRA `(.L_x_173) ;  /* 0xffffff9800607947 */ /* 0x000fea000383ffff */
.L_x_45:
[----:B------:R-:W-:-:S07]  /*9490*/  MOV R0, UR5 ;  /* 0x0000000500007c02 */ /* 0x000fce0008000f00 */
.L_x_174:
[----:B-1----:R1:W2:Y:S02]  /*94a0*/  SYNCS.PHASECHK.TRANS64.TRYWAIT P0, [R0+URZ], R3 ;  /* 0x00000003000075a7 */ /* 0x0022a400080011ff */
[----:B--2---:R-:W-:Y:S05]  /*94b0*/  @!P0 NANOSLEEP.SYNCS 0x989680 ;  /* 0x009896800000895d */ /* 0x004fea0003900000 */
[----:B------:R-:W2:Y:S02]  /*94c0*/  @!P0 SYNCS.PHASECHK.TRANS64 P0, [R0+URZ], R3 ;  /* 0x00000003000085a7 */ /* 0x000ea400080010ff */
[----:B--2---:R-:W-:Y:S05]  /*94d0*/  @!P0 BRA `(.L_x_174) ;  /* 0xfffffffc00f08947 */ /* 0x004fea000383ffff */
[----:B------:R-:W-:Y:S05]  /*94e0*/  BRA `(.L_x_175) ;  /* 0xffffff98006c7947 */ /* 0x000fea000383ffff */
.L_x_46:
[----:B------:R-:W-:-:S07]  /*94f0*/  MOV R0, UR5 ;  /* 0x0000000500007c02 */ /* 0x000fce0008000f00 */
.L_x_176:
[----:B-1----:R1:W2:Y:S02]  /*9500*/  SYNCS.PHASECHK.TRANS64.TRYWAIT P0, [R0+URZ], R3 ;  /* 0x00000003000075a7 */ /* 0x0022a400080011ff */
[----:B--2---:R-:W-:Y:S05]  /*9510*/  @!P0 NANOSLEEP.SYNCS 0x989680 ;  /* 0x009896800000895d */ /* 0x004fea0003900000 */
[----:B------:R-:W2:Y:S02]  /*9520*/  @!P0 SYNCS.PHASECHK.TRANS64 P0, [R0+URZ], R3 ;  /* 0x00000003000085a7 */ /* 0x000ea400080010ff */
[----:B--2---:R-:W-:Y:S05]  /*9530*/  @!P0 BRA `(.L_x_176) ;  /* 0xfffffffc00f08947 */ /* 0x004fea000383ffff */
[----:B------:R-:W-:Y:S05]  /*9540*/  BRA `(.L_x_177) ;  /* 0xffffff9800787947 */ /* 0x000fea000383ffff */
.L_x_47:
[----:B------:R-:W-:-:S07]  /*9550*/  MOV R0, UR5 ;  /* 0x0000000500007c02 */ /* 0x000fce0008000f00 */
.L_x_178:
[----:B-1----:R1:W2:Y:S02]  /*9560*/  SYNCS.PHASECHK.TRANS64.TRYWAIT P0, [R0+URZ], R3 ;  /* 0x00000003000075a7 */ /* 0x0022a400080011ff */
[----:B--2---:R-:W-:Y:S05]  /*9570*/  @!P0 NANOSLEEP.SYNCS 0x989680 ;  /* 0x009896800000895d */ /* 0x004fea0003900000 */
[----:B------:R-:W2:Y:S02]  /*9580*/  @!P0 SYNCS.PHASECHK.TRANS64 P0, [R0+URZ], R3 ;  /* 0x00000003000085a7 */ /* 0x000ea400080010ff */
[----:B--2---:R-:W-:Y:S05]  /*9590*/  @!P0 BRA `(.L_x_178) ;  /* 0xfffffffc00f08947 */ /* 0x004fea000383ffff */
[----:B------:R-:W-:Y:S05]  /*95a0*/  BRA `(.L_x_179) ;  /* 0xffffff9800847947 */ /* 0x000fea000383ffff */
.L_x_48:
[----:B------:R-:W-:-:S07]  /*95b0*/  MOV R0, UR5 ;  /* 0x0000000500007c02 */ /* 0x000fce0008000f00 */
.L_x_180:
[----:B-1----:R1:W2:Y:S02]  /*95c0*/  SYNCS.PHASECHK.TRANS64.TRYWAIT P0, [R0+URZ], R3 ;  /* 0x00000003000075a7 */ /* 0x0022a400080011ff */
[----:B--2---:R-:W-:Y:S05]  /*95d0*/  @!P0 NANOSLEEP.SYNCS 0x989680 ;  /* 0x009896800000895d */ /* 0x004fea0003900000 */
[----:B------:R-:W2:Y:S02]  /*95e0*/  @!P0 SYNCS.PHASECHK.TRANS64 P0, [R0+URZ], R3 ;  /* 0x00000003000085a7 */ /* 0x000ea400080010ff */
[----:B--2---:R-:W-:Y:S05]  /*95f0*/  @!P0 BRA `(.L_x_180) ;  /* 0xfffffffc00f08947 */ /* 0x004fea000383ffff */
[----:B------:R-:W-:Y:S05]  /*9600*/  BRA `(.L_x_181) ;  /* 0xffffff9800907947 */ /* 0x000fea000383ffff */
.L_x_49:
[----:B------:R-:W-:-:S07]  /*9610*/  MOV R0, UR5 ;  /* 0x0000000500007c02 */ /* 0x000fce0008000f00 */
.L_x_182:
[----:B-1----:R1:W2:Y:S02]  /*9620*/  SYNCS.PHASECHK.TRANS64.TRYWAIT P0, [R0+URZ], R3 ;  /* 0x00000003000075a7 */ /* 0x0022a400080011ff */
[----:B--2---:R-:W-:Y:S05]  /*9630*/  @!P0 NANOSLEEP.SYNCS 0x989680 ;  /* 0x009896800000895d */ /* 0x004fea0003900000 */
[----:B------:R-:W2:Y:S02]  /*9640*/  @!P0 SYNCS.PHASECHK.TRANS64 P0, [R0+URZ], R3 ;  /* 0x00000003000085a7 */ /* 0x000ea400080010ff */
[----:B--2---:R-:W-:Y:S05]  /*9650*/  @!P0 BRA `(.L_x_182) ;  /* 0xfffffffc00f08947 */ /* 0x004fea000383ffff */
[----:B------:R-:W-:Y:S05]  /*9660*/  BRA `(.L_x_183) ;  /* 0xffffff98009c7947 */ /* 0x000fea000383ffff */
.L_x_50:
[----:B------:R-:W-:-:S07]  /*9670*/  MOV R0, UR5 ;  /* 0x0000000500007c02 */ /* 0x000fce0008000f00 */
.L_x_184:
[----:B-1----:R1:W2:Y:S02]  /*9680*/  SYNCS.PHASECHK.TRANS64.TRYWAIT P0, [R0+URZ], R3 ;  /* 0x00000003000075a7 */ /* 0x0022a400080011ff */
[----:B--2---:R-:W-:Y:S05]  /*9690*/  @!P0 NANOSLEEP.SYNCS 0x989680 ;  /* 0x009896800000895d */ /* 0x004fea0003900000 */
[----:B------:R-:W2:Y:S02]  /*96a0*/  @!P0 SYNCS.PHASECHK.TRANS64 P0, [R0+URZ], R3 ;  /* 0x00000003000085a7 */ /* 0x000ea400080010ff */
[----:B--2---:R-:W-:Y:S05]  /*96b0*/  @!P0 BRA `(.L_x_184) ;  /* 0xfffffffc00f08947 */ /* 0x004fea000383ffff */
[----:B------:R-:W-:Y:S05]  /*96c0*/  BRA `(.L_x_185) ;  /* 0xffffff9800a87947 */ /* 0x000fea000383ffff */
.L_x_51:
[----:B------:R-:W-:-:S07]  /*96d0*/  MOV R0, UR5 ;  /* 0x0000000500007c02 */ /* 0x000fce0008000f00 */
.L_x_186:
[----:B-1----:R1:W2:Y:S02]  /*96e0*/  SYNCS.PHASECHK.TRANS64.TRYWAIT P0, [R0+URZ], R3 ;  /* 0x00000003000075a7 */ /* 0x0022a400080011ff */
[----:B--2---:R-:W-:Y:S05]  /*96f0*/  @!P0 NANOSLEEP.SYNCS 0x989680 ;  /* 0x009896800000895d */ /* 0x004fea0003900000 */
[----:B------:R-:W2:Y:S02]  /*9700*/  @!P0 SYNCS.PHASECHK.TRANS64 P0, [R0+URZ], R3 ;  /* 0x00000003000085a7 */ /* 0x000ea400080010ff */
[----:B--2---:R-:W-:Y:S05]  /*9710*/  @!P0 BRA `(.L_x_186) ;  /* 0xfffffffc00f08947 */ /* 0x004fea000383ffff */
[----:B------:R-:W-:Y:S05]  /*9720*/  BRA `(.L_x_187) ;  /* 0xffffff9800b47947 */ /* 0x000fea000383ffff */
.L_x_52:
[----:B------:R-:W-:-:S07]  /*9730*/  MOV R0, UR5 ;  /* 0x0000000500007c02 */ /* 0x000fce0008000f00 */
.L_x_188:
[----:B-1----:R1:W2:Y:S02]  /*9740*/  SYNCS.PHASECHK.TRANS64.TRYWAIT P0, [R0+URZ], R3 ;  /* 0x00000003000075a7 */ /* 0x0022a400080011ff */
[----:B--2---:R-:W-:Y:S05]  /*9750*/  @!P0 NANOSLEEP.SYNCS 0x989680 ;  /* 0x009896800000895d */ /* 0x004fea0003900000 */
[----:B------:R-:W2:Y:S02]  /*9760*/  @!P0 SYNCS.PHASECHK.TRANS64 P0, [R0+URZ], R3 ;  /* 0x00000003000085a7 */ /* 0x000ea400080010ff */
[----:B--2---:R-:W-:Y:S05]  /*9770*/  @!P0 BRA `(.L_x_188) ;  /* 0xfffffffc00f08947 */ /* 0x004fea000383ffff */
[----:B------:R-:W-:Y:S05]  /*9780*/  BRA `(.L_x_189) ;  /* 0xffffff9800c07947 */ /* 0x000fea000383ffff */
.L_x_53:
[----:B------:R-:W-:-:S07]  /*9790*/  MOV R0, UR5 ;  /* 0x0000000500007c02 */ /* 0x000fce0008000f00 */
.L_x_190:
[----:B-1----:R1:W2:Y:S02]  /*97a0*/  SYNCS.PHASECHK.TRANS64.TRYWAIT P0, [R0+URZ], R3 ;  /* 0x00000003000075a7 */ /* 0x0022a400080011ff */
[----:B--2---:R-:W-:Y:S05]  /*97b0*/  @!P0 NANOSLEEP.SYNCS 0x989680 ;  /* 0x009896800000895d */ /* 0x004fea0003900000 */
[----:B------:R-:W2:Y:S02]  /*97c0*/  @!P0 SYNCS.PHASECHK.TRANS64 P0, [R0+URZ], R3 ;  /* 0x00000003000085a7 */ /* 0x000ea400080010ff */
[----:B--2---:R-:W-:Y:S05]  /*97d0*/  @!P0 BRA `(.L_x_190) ;  /* 0xfffffffc00f08947 */ /* 0x004fea000383ffff */
[----:B------:R-:W-:Y:S05]  /*97e0*/  BRA `(.L_x_191) ;  /* 0xffffff9800cc7947 */ /* 0x000fea000383ffff */
.L_x_54:
[----:B------:R-:W-:-:S07]  /*97f0*/  MOV R0, UR5 ;  /* 0x0000000500007c02 */ /* 0x000fce0008000f00 */
.L_x_192:
[----:B-1----:R1:W2:Y:S02]  /*9800*/  SYNCS.PHASECHK.TRANS64.TRYWAIT P0, [R0+URZ], R3 ;  /* 0x00000003000075a7 */ /* 0x0022a400080011ff */
[----:B--2---:R-:W-:Y:S05]  /*9810*/  @!P0 NANOSLEEP.SYNCS 0x989680 ;  /* 0x009896800000895d */ /* 0x004fea0003900000 */
[----:B------:R-:W2:Y:S02]  /*9820*/  @!P0 SYNCS.PHASECHK.TRANS64 P0, [R0+URZ], R3 ;  /* 0x00000003000085a7 */ /* 0x000ea400080010ff */
[----:B--2---:R-:W-:Y:S05]  /*9830*/  @!P0 BRA `(.L_x_192) ;  /* 0xfffffffc00f08947 */ /* 0x004fea000383ffff */
[----:B------:R-:W-:Y:S05]  /*9840*/  BRA `(.L_x_193) ;  /* 0xffffff9800d87947 */ /* 0x000fea000383ffff */
.L_x_55:
[----:B------:R-:W-:-:S07]  /*9850*/  MOV R0, UR5 ;  /* 0x0000000500007c02 */ /* 0x000fce0008000f00 */
.L_x_194:
[----:B-1----:R1:W2:Y:S02]  /*9860*/  SYNCS.PHASECHK.TRANS64.TRYWAIT P0, [R0+URZ], R3 ;  /* 0x00000003000075a7 */ /* 0x0022a400080011ff */
[----:B--2---:R-:W-:Y:S05]  /*9870*/  @!P0 NANOSLEEP.SYNCS 0x989680 ;  /* 0x009896800000895d */ /* 0x004fea0003900000 */
[----:B------:R-:W2:Y:S02]  /*9880*/  @!P0 SYNCS.PHASECHK.TRANS64 P0, [R0+URZ], R3 ;  /* 0x00000003000085a7 */ /* 0x000ea400080010ff */
[----:B--2---:R-:W-:Y:S05]  /*9890*/  @!P0 BRA `(.L_x_194) ;  /* 0xfffffffc00f08947 */ /* 0x004fea000383ffff */
[----:B------:R-:W-:Y:S05]  /*98a0*/  BRA `(.L_x_195) ;  /* 0xffffff9800e47947 */ /* 0x000fea000383ffff */
.L_x_56:
[----:B------:R-:W-:-:S07]  /*98b0*/  MOV R0, UR5 ;  /* 0x0000000500007c02 */ /* 0x000fce0008000f00 */
.L_x_196:
[----:B-1----:R1:W2:Y:S02]  /*98c0*/  SYNCS.PHASECHK.TRANS64.TRYWAIT P0, [R0+URZ], R3 ;  /* 0x00000003000075a7 */ /* 0x0022a400080011ff */
[----:B--2---:R-:W-:Y:S05]  /*98d0*/  @!P0 NANOSLEEP.SYNCS 0x989680 ;  /* 0x009896800000895d */ /* 0x004fea0003900000 */
[----:B------:R-:W2:Y:S02]  /*98e0*/  @!P0 SYNCS.PHASECHK.TRANS64 P0, [R0+URZ], R3 ;  /* 0x00000003000085a7 */ /* 0x000ea400080010ff */
[----:B--2---:R-:W-:Y:S05]  /*98f0*/  @!P0 BRA `(.L_x_196) ;  /* 0xfffffffc00f08947 */ /* 0x004fea000383ffff */
[----:B------:R-:W-:Y:S05]  /*9900*/  BRA `(.L_x_197) ;  /* 0xffffff9800f07947 */ /* 0x000fea000383ffff */
.L_x_57:
[----:B------:R-:W-:-:S07]  /*9910*/  MOV R0, UR5 ;  /* 0x0000000500007c02 */ /* 0x000fce0008000f00 */
.L_x_198:
[----:B-1----:R1:W2:Y:S02]  /*9920*/  SYNCS.PHASECHK.TRANS64.TRYWAIT P0, [R0+URZ], R3 ;  /* 0x00000003000075a7 */ /* 0x0022a400080011ff */
[----:B--2---:R-:W-:Y:S05]  /*9930*/  @!P0 NANOSLEEP.SYNCS 0x989680 ;  /* 0x009896800000895d */ /* 0x004fea0003900000 */
[----:B------:R-:W2:Y:S02]  /*9940*/  @!P0 SYNCS.PHASECHK.TRANS64 P0, [R0+URZ], R3 ;  /* 0x00000003000085a7 */ /* 0x000ea400080010ff */
[----:B--2---:R-:W-:Y:S05]  /*9950*/  @!P0 BRA `(.L_x_198) ;  /* 0xfffffffc00f08947 */ /* 0x004fea000383ffff */
[----:B------:R-:W-:Y:S05]  /*9960*/  BRA `(.L_x_199) ;  /* 0xffffff9800fc7947 */ /* 0x000fea000383ffff */
.L_x_58:
[----:B------:R-:W-:-:S07]  /*9970*/  MOV R0, UR5 ;  /* 0x0000000500007c02 */ /* 0x000fce0008000f00 */
.L_x_200:
[----:B-1----:R1:W2:Y:S02]  /*9980*/  SYNCS.PHASECHK.TRANS64.TRYWAIT P0, [R0+URZ], R3 ;  /* 0x00000003000075a7 */ /* 0x0022a400080011ff */
[----:B--2---:R-:W-:Y:S05]  /*9990*/  @!P0 NANOSLEEP.SYNCS 0x989680 ;  /* 0x009896800000895d */ /* 0x004fea0003900000 */
[----:B------:R-:W2:Y:S02]  /*99a0*/  @!P0 SYNCS.PHASECHK.TRANS64 P0, [R0+URZ], R3 ;  /* 0x00000003000085a7 */ /* 0x000ea400080010ff */
[----:B--2---:R-:W-:Y:S05]  /*99b0*/  @!P0 BRA `(.L_x_200) ;  /* 0xfffffffc00f08947 */ /* 0x004fea000383ffff */
[----:B------:R-:W-:Y:S05]  /*99c0*/  BRA `(.L_x_201) ;  /* 0xffffff9c00087947 */ /* 0x000fea000383ffff */
.L_x_59:
[----:B------:R-:W-:-:S07]  /*99d0*/  MOV R0, UR5 ;  /* 0x0000000500007c02 */ /* 0x000fce0008000f00 */
.L_x_202:
[----:B-1----:R1:W2:Y:S02]  /*99e0*/  SYNCS.PHASECHK.TRANS64.TRYWAIT P0, [R0+URZ], R3 ;  /* 0x00000003000075a7 */ /* 0x0022a400080011ff */
[----:B--2---:R-:W-:Y:S05]  /*99f0*/  @!P0 NANOSLEEP.SYNCS 0x989680 ;  /* 0x009896800000895d */ /* 0x004fea0003900000 */
[----:B------:R-:W2:Y:S02]  /*9a00*/  @!P0 SYNCS.PHASECHK.TRANS64 P0, [R0+URZ], R3 ;  /* 0x00000003000085a7 */ /* 0x000ea400080010ff */
[----:B--2---:R-:W-:Y:S05]  /*9a10*/  @!P0 BRA `(.L_x_202) ;  /* 0xfffffffc00f08947 */ /* 0x004fea000383ffff */
[----:B------:R-:W-:Y:S05]  /*9a20*/  BRA `(.L_x_203) ;  /* 0xffffff9c00147947 */ /* 0x000fea000383ffff */
.L_x_60:
[----:B------:R-:W-:-:S07]  /*9a30*/  MOV R0, UR5 ;  /* 0x0000000500007c02 */ /* 0x000fce0008000f00 */
.L_x_204:
[----:B-1----:R1:W2:Y:S02]  /*9a40*/  SYNCS.PHASECHK.TRANS64.TRYWAIT P0, [R0+URZ], R3 ;  /* 0x00000003000075a7 */ /* 0x0022a400080011ff */
[----:B--2---:R-:W-:Y:S05]  /*9a50*/  @!P0 NANOSLEEP.SYNCS 0x989680 ;  /* 0x009896800000895d */ /* 0x004fea0003900000 */
[----:B------:R-:W2:Y:S02]  /*9a60*/  @!P0 SYNCS.PHASECHK.TRANS64 P0, [R0+URZ], R3 ;  /* 0x00000003000085a7 */ /* 0x000ea400080010ff */
[----:B--2---:R-:W-:Y:S05]  /*9a70*/  @!P0 BRA `(.L_x_204) ;  /* 0xfffffffc00f08947 */ /* 0x004fea000383ffff */
[----:B------:R-:W-:Y:S05]  /*9a80*/  BRA `(.L_x_205) ;  /* 0xffffff9c00207947 */ /* 0x000fea000383ffff */
.L_x_61:
[----:B------:R-:W-:-:S07]  /*9a90*/  MOV R0, UR5 ;  /* 0x0000000500007c02 */ /* 0x000fce0008000f00 */
.L_x_206:
[----:B-1----:R1:W2:Y:S02]  /*9aa0*/  SYNCS.PHASECHK.TRANS64.TRYWAIT P0, [R0+URZ], R3 ;  /* 0x00000003000075a7 */ /* 0x0022a400080011ff */
[----:B--2---:R-:W-:Y:S05]  /*9ab0*/  @!P0 NANOSLEEP.SYNCS 0x989680 ;  /* 0x009896800000895d */ /* 0x004fea0003900000 */
[----:B------:R-:W2:Y:S02]  /*9ac0*/  @!P0 SYNCS.PHASECHK.TRANS64 P0, [R0+URZ], R3 ;  /* 0x00000003000085a7 */ /* 0x000ea400080010ff */
[----:B--2---:R-:W-:Y:S05]  /*9ad0*/  @!P0 BRA `(.L_x_206) ;  /* 0xfffffffc00f08947 */ /* 0x004fea000383ffff */
[----:B------:R-:W-:Y:S05]  /*9ae0*/  BRA `(.L_x_207) ;  /* 0xffffff9c002c7947 */ /* 0x000fea000383ffff */
.L_x_62:
[----:B------:R-:W-:-:S07]  /*9af0*/  MOV R0, UR5 ;  /* 0x0000000500007c02 */ /* 0x000fce0008000f00 */
.L_x_208:
[----:B-1----:R1:W2:Y:S02]  /*9b00*/  SYNCS.PHASECHK.TRANS64.TRYWAIT P0, [R0+URZ], R3 ;  /* 0x00000003000075a7 */ /* 0x0022a400080011ff */
[----:B--2---:R-:W-:Y:S05]  /*9b10*/  @!P0 NANOSLEEP.SYNCS 0x989680 ;  /* 0x009896800000895d */ /* 0x004fea0003900000 */
[----:B------:R-:W2:Y:S02]  /*9b20*/  @!P0 SYNCS.PHASECHK.TRANS64 P0, [R0+URZ], R3 ;  /* 0x00000003000085a7 */ /* 0x000ea400080010ff */
[----:B--2---:R-:W-:Y:S05]  /*9b30*/  @!P0 BRA `(.L_x_208) ;  /* 0xfffffffc00f08947 */ /* 0x004fea000383ffff */
[----:B------:R-:W-:Y:S05]  /*9b40*/  BRA `(.L_x_209) ;  /* 0xffffff9c00387947 */ /* 0x000fea000383ffff */
.L_x_63:
[----:B------:R-:W-:-:S07]  /*9b50*/  MOV R0, UR5 ;  /* 0x0000000500007c02 */ /* 0x000fce0008000f00 */
.L_x_210:
[----:B-1----:R1:W2:Y:S02]  /*9b60*/  SYNCS.PHASECHK.TRANS64.TRYWAIT P0, [R0+URZ], R3 ;  /* 0x00000003000075a7 */ /* 0x0022a400080011ff */
[----:B--2---:R-:W-:Y:S05]  /*9b70*/  @!P0 NANOSLEEP.SYNCS 0x989680 ;  /* 0x009896800000895d */ /* 0x004fea0003900000 */
[----:B------:R-:W2:Y:S02]  /*9b80*/  @!P0 SYNCS.PHASECHK.TRANS64 P0, [R0+URZ], R3 ;  /* 0x00000003000085a7 */ /* 0x000ea400080010ff */
[----:B--2---:R-:W-:Y:S05]  /*9b90*/  @!P0 BRA `(.L_x_210) ;  /* 0xfffffffc00f08947 */ /* 0x004fea000383ffff */
[----:B------:R-:W-:Y:S05]  /*9ba0*/  BRA `(.L_x_211) ;  /* 0xffffff9c00447947 */ /* 0x000fea000383ffff */
.L_x_64:
[----:B------:R-:W-:-:S07]  /*9bb0*/  MOV R0, UR5 ;  /* 0x0000000500007c02 */ /* 0x000fce0008000f00 */
.L_x_212:
[----:B-1----:R1:W2:Y:S02]  /*9bc0*/  SYNCS.PHASECHK.TRANS64.TRYWAIT P0, [R0+URZ], R3 ;  /* 0x00000003000075a7 */ /* 0x0022a400080011ff */
[----:B--2---:R-:W-:Y:S05]  /*9bd0*/  @!P0 NANOSLEEP.SYNCS 0x989680 ;  /* 0x009896800000895d */ /* 0x004fea0003900000 */
[----:B------:R-:W2:Y:S02]  /*9be0*/  @!P0 SYNCS.PHASECHK.TRANS64 P0, [R0+URZ], R3 ;  /* 0x00000003000085a7 */ /* 0x000ea400080010ff */
[----:B--2---:R-:W-:Y:S05]  /*9bf0*/  @!P0 BRA `(.L_x_212) ;  /* 0xfffffffc00f08947 */ /* 0x004fea000383ffff */
[----:B------:R-:W-:Y:S05]  /*9c00*/  BRA `(.L_x_213) ;  /* 0xffffff9c00507947 */ /* 0x000fea000383ffff */
.L_x_65:
[----:B------:R-:W-:-:S07]  /*9c10*/  MOV R0, UR5 ;  /* 0x0000000500007c02 */ /* 0x000fce0008000f00 */
.L_x_214:
[----:B-1----:R1:W2:Y:S02]  /*9c20*/  SYNCS.PHASECHK.TRANS64.TRYWAIT P0, [R0+URZ], R3 ;  /* 0x00000003000075a7 */ /* 0x0022a400080011ff */
[----:B--2---:R-:W-:Y:S05]  /*9c30*/  @!P0 NANOSLEEP.SYNCS 0x989680 ;  /* 0x009896800000895d */ /* 0x004fea0003900000 */
[----:B------:R-:W2:Y:S02]  /*9c40*/  @!P0 SYNCS.PHASECHK.TRANS64 P0, [R0+URZ], R3 ;  /* 0x00000003000085a7 */ /* 0x000ea400080010ff */
[----:B--2---:R-:W-:Y:S05]  /*9c50*/  @!P0 BRA `(.L_x_214) ;  /* 0xfffffffc00f08947 */ /* 0x004fea000383ffff */
[----:B------:R-:W-:Y:S05]  /*9c60*/  BRA `(.L_x_215) ;  /* 0xffffff9c005c7947 */ /* 0x000fea000383ffff */
.L_x_66:
[----:B------:R-:W-:-:S07]  /*9c70*/  MOV R0, UR5 ;  /* 0x0000000500007c02 */ /* 0x000fce0008000f00 */
.L_x_216:
[----:B-1----:R1:W2:Y:S02]  /*9c80*/  SYNCS.PHASECHK.TRANS64.TRYWAIT P0, [R0+URZ], R3 ;  /* 0x00000003000075a7 */ /* 0x0022a400080011ff */
[----:B--2---:R-:W-:Y:S05]  /*9c90*/  @!P0 NANOSLEEP.SYNCS 0x989680 ;  /* 0x009896800000895d */ /* 0x004fea0003900000 */
[----:B------:R-:W2:Y:S02]  /*9ca0*/  @!P0 SYNCS.PHASECHK.TRANS64 P0, [R0+URZ], R3 ;  /* 0x00000003000085a7 */ /* 0x000ea400080010ff */
[----:B--2---:R-:W-:Y:S05]  /*9cb0*/  @!P0 BRA `(.L_x_216) ;  /* 0xfffffffc00f08947 */ /* 0x004fea000383ffff */
[----:B------:R-:W-:Y:S05]  /*9cc0*/  BRA `(.L_x_217) ;  /* 0xffffff9c00687947 */ /* 0x000fea000383ffff */
.L_x_67:
[----:B------:R-:W-:-:S07]  /*9cd0*/  MOV R0, UR5 ;  /* 0x0000000500007c02 */ /* 0x000fce0008000f00 */
.L_x_218:
[----:B-1----:R1:W2:Y:S02]  /*9ce0*/  SYNCS.PHASECHK.TRANS64.TRYWAIT P0, [R0+URZ], R3 ;  /* 0x00000003000075a7 */ /* 0x0022a400080011ff */
[----:B--2---:R-:W-:Y:S05]  /*9cf0*/  @!P0 NANOSLEEP.SYNCS 0x989680 ;  /* 0x009896800000895d */ /* 0x004fea0003900000 */
[----:B------:R-:W2:Y:S02]  /*9d00*/  @!P0 SYNCS.PHASECHK.TRANS64 P0, [R0+URZ], R3 ;  /* 0x00000003000085a7 */ /* 0x000ea400080010ff */
[----:B--2---:R-:W-:Y:S05]  /*9d10*/  @!P0 BRA `(.L_x_218) ;  /* 0xfffffffc00f08947 */ /* 0x004fea000383ffff */
[----:B------:R-:W-:Y:S05]  /*9d20*/  BRA `(.L_x_219) ;  /* 0xffffff9c00747947 */ /* 0x000fea000383ffff */
.L_x_68:
[----:B------:R-:W-:-:S07]  /*9d30*/  MOV R0, UR5 ;  /* 0x0000000500007c02 */ /* 0x000fce0008000f00 */
.L_x_220:
[----:B-1----:R1:W2:Y:S02]  /*9d40*/  SYNCS.PHASECHK.TRANS64.TRYWAIT P0, [R0+URZ], R3 ;  /* 0x00000003000075a7 */ /* 0x0022a400080011ff */
[----:B--2---:R-:W-:Y:S05]  /*9d50*/  @!P0 NANOSLEEP.SYNCS 0x989680 ;  /* 0x009896800000895d */ /* 0x004fea0003900000 */
[----:B------:R-:W2:Y:S02]  /*9d60*/  @!P0 SYNCS.PHASECHK.TRANS64 P0, [R0+URZ], R3 ;  /* 0x00000003000085a7 */ /* 0x000ea400080010ff */
[----:B--2---:R-:W-:Y:S05]  /*9d70*/  @!P0 BRA `(.L_x_220) ;  /* 0xfffffffc00f08947 */ /* 0x004fea000383ffff */
[----:B------:R-:W-:Y:S05]  /*9d80*/  BRA `(.L_x_221) ;  /* 0xffffff9c00807947 */ /* 0x000fea000383ffff */
.L_x_69:
[----:B------:R-:W-:-:S07]  /*9d90*/  MOV R0, UR5 ;  /* 0x0000000500007c02 */ /* 0x000fce0008000f00 */
.L_x_222:
[----:B-1----:R1:W2:Y:S02]  /*9da0*/  SYNCS.PHASECHK.TRANS64.TRYWAIT P0, [R0+URZ], R3 ;  /* 0x00000003000075a7 */ /* 0x0022a400080011ff */
[----:B--2---:R-:W-:Y:S05]  /*9db0*/  @!P0 NANOSLEEP.SYNCS 0x989680 ;  /* 0x009896800000895d */ /* 0x004fea0003900000 */
[----:B------:R-:W2:Y:S02]  /*9dc0*/  @!P0 SYNCS.PHASECHK.TRANS64 P0, [R0+URZ], R3 ;  /* 0x00000003000085a7 */ /* 0x000ea400080010ff */
[----:B--2---:R-:W-:Y:S05]  /*9dd0*/  @!P0 BRA `(.L_x_222) ;  /* 0xfffffffc00f08947 */ /* 0x004fea000383ffff */
[----:B------:R-:W-:Y:S05]  /*9de0*/  BRA `(.L_x_223) ;  /* 0xffffff9c008c7947 */ /* 0x000fea000383ffff */
.L_x_70:
[----:B------:R-:W-:-:S07]  /*9df0*/  MOV R0, UR5 ;  /* 0x0000000500007c02 */ /* 0x000fce0008000f00 */
.L_x_224:
[----:B-1----:R1:W2:Y:S02]  /*9e00*/  SYNCS.PHASECHK.TRANS64.TRYWAIT P0, [R0+URZ], R3 ;  /* 0x00000003000075a7 */ /* 0x0022a400080011ff */
[----:B--2---:R-:W-:Y:S05]  /*9e10*/  @!P0 NANOSLEEP.SYNCS 0x989680 ;  /* 0x009896800000895d */ /* 0x004fea0003900000 */
[----:B------:R-:W2:Y:S02]  /*9e20*/  @!P0 SYNCS.PHASECHK.TRANS64 P0, [R0+URZ], R3 ;  /* 0x00000003000085a7 */ /* 0x000ea400080010ff */
[----:B--2---:R-:W-:Y:S05]  /*9e30*/  @!P0 BRA `(.L_x_224) ;  /* 0xfffffffc00f08947 */ /* 0x004fea000383ffff */
[----:B------:R-:W-:Y:S05]  /*9e40*/  BRA `(.L_x_225) ;  /* 0xffffff9c00987947 */ /* 0x000fea000383ffff */
.L_x_71:
[----:B------:R-:W-:-:S07]  /*9e50*/  MOV R0, UR5 ;  /* 0x0000000500007c02 */ /* 0x000fce0008000f00 */
.L_x_226:
[----:B-1----:R1:W2:Y:S02]  /*9e60*/  SYNCS.PHASECHK.TRANS64.TRYWAIT P0, [R0+URZ], R3 ;  /* 0x00000003000075a7 */ /* 0x0022a400080011ff */
[----:B--2---:R-:W-:Y:S05]  /*9e70*/  @!P0 NANOSLEEP.SYNCS 0x989680 ;  /* 0x009896800000895d */ /* 0x004fea0003900000 */
[----:B------:R-:W2:Y:S02]  /*9e80*/  @!P0 SYNCS.PHASECHK.TRANS64 P0, [R0+URZ], R3 ;  /* 0x00000003000085a7 */ /* 0x000ea400080010ff */
[----:B--2---:R-:W-:Y:S05]  /*9e90*/  @!P0 BRA `(.L_x_226) ;  /* 0xfffffffc00f08947 */ /* 0x004fea000383ffff */
[----:B------:R-:W-:Y:S05]  /*9ea0*/  BRA `(.L_x_227) ;  /* 0xffffff9c00a47947 */ /* 0x000fea000383ffff */
.L_x_72:
[----:B------:R-:W-:-:S07]  /*9eb0*/  MOV R0, UR5 ;  /* 0x0000000500007c02 */ /* 0x000fce0008000f00 */
.L_x_228:
[----:B-1----:R1:W2:Y:S02]  /*9ec0*/  SYNCS.PHASECHK.TRANS64.TRYWAIT P0, [R0+URZ], R3 ;  /* 0x00000003000075a7 */ /* 0x0022a400080011ff */
[----:B--2---:R-:W-:Y:S05]  /*9ed0*/  @!P0 NANOSLEEP.SYNCS 0x989680 ;  /* 0x009896800000895d */ /* 0x004fea0003900000 */
[----:B------:R-:W2:Y:S02]  /*9ee0*/  @!P0 SYNCS.PHASECHK.TRANS64 P0, [R0+URZ], R3 ;  /* 0x00000003000085a7 */ /* 0x000ea400080010ff */
[----:B--2---:R-:W-:Y:S05]  /*9ef0*/  @!P0 BRA `(.L_x_228) ;  /* 0xfffffffc00f08947 */ /* 0x004fea000383ffff */
[----:B------:R-:W-:Y:S05]  /*9f00*/  BRA `(.L_x_229) ;  /* 0xffffff9c00b07947 */ /* 0x000fea000383ffff */
.L_x_73:
[----:B------:R-:W-:-:S07]  /*9f10*/  MOV R0, UR5 ;  /* 0x0000000500007c02 */ /* 0x000fce0008000f00 */
.L_x_230:
[----:B-1----:R1:W2:Y:S02]  /*9f20*/  SYNCS.PHASECHK.TRANS64.TRYWAIT P0, [R0+URZ], R3 ;  /* 0x00000003000075a7 */ /* 0x0022a400080011ff */
[----:B--2---:R-:W-:Y:S05]  /*9f30*/  @!P0 NANOSLEEP.SYNCS 0x989680 ;  /* 0x009896800000895d */ /* 0x004fea0003900000 */
[----:B------:R-:W2:Y:S02]  /*9f40*/  @!P0 SYNCS.PHASECHK.TRANS64 P0, [R0+URZ], R3 ;  /* 0x00000003000085a7 */ /* 0x000ea400080010ff */
[----:B--2---:R-:W-:Y:S05]  /*9f50*/  @!P0 BRA `(.L_x_230) ;  /* 0xfffffffc00f08947 */ /* 0x004fea000383ffff */
[----:B------:R-:W-:Y:S05]  /*9f60*/  BRA `(.L_x_231) ;  /* 0xffffff9c00bc7947 */ /* 0x000fea000383ffff */
.L_x_74:
[----:B------:R-:W-:-:S07]  /*9f70*/  MOV R0, UR5 ;  /* 0x0000000500007c02 */ /* 0x000fce0008000f00 */
.L_x_232:
[----:B-1----:R1:W2:Y:S02]  /*9f80*/  SYNCS.PHASECHK.TRANS64.TRYWAIT P0, [R0+URZ], R3 ;  /* 0x00000003000075a7 */ /* 0x0022a400080011ff */
[----:B--2---:R-:W-:Y:S05]  /*9f90*/  @!P0 NANOSLEEP.SYNCS 0x989680 ;  /* 0x009896800000895d */ /* 0x004fea0003900000 */
[----:B------:R-:W2:Y:S02]  /*9fa0*/  @!P0 SYNCS.PHASECHK.TRANS64 P0, [R0+URZ], R3 ;  /* 0x00000003000085a7 */ /* 0x000ea400080010ff */
[----:B--2---:R-:W-:Y:S05]  /*9fb0*/  @!P0 BRA `(.L_x_232) ;  /* 0xfffffffc00f08947 */ /* 0x004fea000383ffff */
[----:B------:R-:W-:Y:S05]  /*9fc0*/  BRA `(.L_x_233) ;  /* 0xffffff9c00c87947 */ /* 0x000fea000383ffff */
.L_x_75:
[----:B------:R-:W-:-:S07]  /*9fd0*/  MOV R0, UR5 ;  /* 0x0000000500007c02 */ /* 0x000fce0008000f00 */
.L_x_234:
[----:B-1----:R1:W2:Y:S02]  /*9fe0*/  SYNCS.PHASECHK.TRANS64.TRYWAIT P0, [R0+URZ], R3 ;  /* 0x00000003000075a7 */ /* 0x0022a400080011ff */
[----:B--2---:R-:W-:Y:S05]  /*9ff0*/  @!P0 NANOSLEEP.SYNCS 0x989680 ;  /* 0x009896800000895d */ /* 0x004fea0003900000 */
[----:B------:R-:W2:Y:S02]  /*a000*/  @!P0 SYNCS.PHASECHK.TRANS64 P0, [R0+URZ], R3 ;  /* 0x00000003000085a7 */ /* 0x000ea400080010ff */
[----:B--2---:R-:W-:Y:S05]  /*a010*/  @!P0 BRA `(.L_x_234) ;  /* 0xfffffffc00f08947 */ /* 0x004fea000383ffff */
[----:B------:R-:W-:Y:S05]  /*a020*/  BRA `(.L_x_235) ;  /* 0xffffff9c00d47947 */ /* 0x000fea000383ffff */
.L_x_76:
[----:B------:R-:W-:-:S07]  /*a030*/  MOV R0, UR5 ;  /* 0x0000000500007c02 */ /* 0x000fce0008000f00 */
.L_x_236:
[----:B-1----:R1:W2:Y:S02]  /*a040*/  SYNCS.PHASECHK.TRANS64.TRYWAIT P0, [R0+URZ], R3 ;  /* 0x00000003000075a7 */ /* 0x0022a400080011ff */
[----:B--2---:R-:W-:Y:S05]  /*a050*/  @!P0 NANOSLEEP.SYNCS 0x989680 ;  /* 0x009896800000895d */ /* 0x004fea0003900000 */
[----:B------:R-:W2:Y:S02]  /*a060*/  @!P0 SYNCS.PHASECHK.TRANS64 P0, [R0+URZ], R3 ;  /* 0x00000003000085a7 */ /* 0x000ea400080010ff */
[----:B--2---:R-:W-:Y:S05]  /*a070*/  @!P0 BRA `(.L_x_236) ;  /* 0xfffffffc00f08947 */ /* 0x004fea000383ffff */
[----:B------:R-:W-:Y:S05]  /*a080*/  BRA `(.L_x_237) ;  /* 0xffffff9c00e07947 */ /* 0x000fea000383ffff */
.L_x_77:
[----:B------:R-:W-:-:S07]  /*a090*/  MOV R0, UR5 ;  /* 0x0000000500007c02 */ /* 0x000fce0008000f00 */
.L_x_238:
[----:B-1----:R1:W2:Y:S02]  /*a0a0*/  SYNCS.PHASECHK.TRANS64.TRYWAIT P0, [R0+URZ], R3 ;  /* 0x00000003000075a7 */ /* 0x0022a400080011ff */
[----:B--2---:R-:W-:Y:S05]  /*a0b0*/  @!P0 NANOSLEEP.SYNCS 0x989680 ;  /* 0x009896800000895d */ /* 0x004fea0003900000 */
[----:B------:R-:W2:Y:S02]  /*a0c0*/  @!P0 SYNCS.PHASECHK.TRANS64 P0, [R0+URZ], R3 ;  /* 0x00000003000085a7 */ /* 0x000ea400080010ff */
[----:B--2---:R-:W-:Y:S05]  /*a0d0*/  @!P0 BRA `(.L_x_238) ;  /* 0xfffffffc00f08947 */ /* 0x004fea000383ffff */
[----:B------:R-:W-:Y:S05]  /*a0e0*/  BRA `(.L_x_239) ;  /* 0xffffff9c00ec7947 */ /* 0x000fea000383ffff */
.L_x_78:
[----:B------:R-:W-:-:S07]  /*a0f0*/  MOV R0, UR5 ;  /* 0x0000000500007c02 */ /* 0x000fce0008000f00 */
.L_x_240:
[----:B-1----:R1:W2:Y:S02]  /*a100*/  SYNCS.PHASECHK.TRANS64.TRYWAIT P0, [R0+URZ], R3 ;  /* 0x00000003000075a7 */ /* 0x0022a400080011ff */
[----:B--2---:R-:W-:Y:S05]  /*a110*/  @!P0 NANOSLEEP.SYNCS 0x989680 ;  /* 0x009896800000895d */ /* 0x004fea0003900000 */
[----:B------:R-:W2:Y:S02]  /*a120*/  @!P0 SYNCS.PHASECHK.TRANS64 P0, [R0+URZ], R3 ;  /* 0x00000003000085a7 */ /* 0x000ea400080010ff */
[----:B--2---:R-:W-:Y:S05]  /*a130*/  @!P0 BRA `(.L_x_240) ;  /* 0xfffffffc00f08947 */ /* 0x004fea000383ffff */
[----:B------:R-:W-:Y:S05]  /*a140*/  BRA `(.L_x_241) ;  /* 0xffffff9c00f87947 */ /* 0x000fea000383ffff */
.L_x_79:
[----:B------:R-:W-:-:S07]  /*a150*/  MOV R0, UR5 ;  /* 0x0000000500007c02 */ /* 0x000fce0008000f00 */
.L_x_242:
[----:B-1----:R1:W2:Y:S02]  /*a160*/  SYNCS.PHASECHK.TRANS64.TRYWAIT P0, [R0+URZ], R3 ;  /* 0x00000003000075a7 */ /* 0x0022a400080011ff */
[----:B--2---:R-:W-:Y:S05]  /*a170*/  @!P0 NANOSLEEP.SYNCS 0x989680 ;  /* 0x009896800000895d */ /* 0x004fea0003900000 */
[----:B------:R-:W2:Y:S02]  /*a180*/  @!P0 SYNCS.PHASECHK.TRANS64 P0, [R0+URZ], R3 ;  /* 0x00000003000085a7 */ /* 0x000ea400080010ff */
[----:B--2---:R-:W-:Y:S05]  /*a190*/  @!P0 BRA `(.L_x_242) ;  /* 0xfffffffc00f08947 */ /* 0x004fea000383ffff */
[----:B------:R-:W-:Y:S05]  /*a1a0*/  BRA `(.L_x_243) ;  /* 0xffffffa000047947 */ /* 0x000fea000383ffff */
.L_x_80:
[----:B------:R-:W-:-:S07]  /*a1b0*/  MOV R0, UR5 ;  /* 0x0000000500007c02 */ /* 0x000fce0008000f00 */
.L_x_244:
[----:B-1----:R1:W2:Y:S02]  /*a1c0*/  SYNCS.PHASECHK.TRANS64.TRYWAIT P0, [R0+URZ], R3 ;  /* 0x00000003000075a7 */ /* 0x0022a400080011ff */
[----:B--2---:R-:W-:Y:S05]  /*a1d0*/  @!P0 NANOSLEEP.SYNCS 0x989680 ;  /* 0x009896800000895d */ /* 0x004fea0003900000 */
[----:B------:R-:W2:Y:S02]  /*a1e0*/  @!P0 SYNCS.PHASECHK.TRANS64 P0, [R0+URZ], R3 ;  /* 0x00000003000085a7 */ /* 0x000ea400080010ff */
[----:B--2---:R-:W-:Y:S05]  /*a1f0*/  @!P0 BRA `(.L_x_244) ;  /* 0xfffffffc00f08947 */ /* 0x004fea000383ffff */
[----:B------:R-:W-:Y:S05]  /*a200*/  BRA `(.L_x_245) ;  /* 0xffffffa000107947 */ /* 0x000fea000383ffff */
.L_x_81:
[----:B------:R-:W-:-:S07]  /*a210*/  MOV R0, UR5 ;  /* 0x0000000500007c02 */ /* 0x000fce0008000f00 */
.L_x_246:
[----:B-1----:R1:W2:Y:S02]  /*a220*/  SYNCS.PHASECHK.TRANS64.TRYWAIT P0, [R0+URZ], R3 ;  /* 0x00000003000075a7 */ /* 0x0022a400080011ff */
[----:B--2---:R-:W-:Y:S05]  /*a230*/  @!P0 NANOSLEEP.SYNCS 0x989680 ;  /* 0x009896800000895d */ /* 0x004fea0003900000 */
[----:B------:R-:W2:Y:S02]  /*a240*/  @!P0 SYNCS.PHASECHK.TRANS64 P0, [R0+URZ], R3 ;  /* 0x00000003000085a7 */ /* 0x000ea400080010ff */
[----:B--2---:R-:W-:Y:S05]  /*a250*/  @!P0 BRA `(.L_x_246) ;  /* 0xfffffffc00f08947 */ /* 0x004fea000383ffff */
[----:B------:R-:W-:Y:S05]  /*a260*/  BRA `(.L_x_247) ;  /* 0xffffffa0001c7947 */ /* 0x000fea000383ffff */
.L_x_82:
[----:B------:R-:W-:-:S07]  /*a270*/  MOV R0, UR5 ;  /* 0x0000000500007c02 */ /* 0x000fce0008000f00 */
.L_x_248:
[----:B-1----:R1:W2:Y:S02]  /*a280*/  SYNCS.PHASECHK.TRANS64.TRYWAIT P0, [R0+URZ], R3 ;  /* 0x00000003000075a7 */ /* 0x0022a400080011ff */
[----:B--2---:R-:W-:Y:S05]  /*a290*/  @!P0 NANOSLEEP.SYNCS 0x989680 ;  /* 0x009896800000895d */ /* 0x004fea0003900000 */
[----:B------:R-:W2:Y:S02]  /*a2a0*/  @!P0 SYNCS.PHASECHK.TRANS64 P0, [R0+URZ], R3 ;  /* 0x00000003000085a7 */ /* 0x000ea400080010ff */
[----:B--2---:R-:W-:Y:S05]  /*a2b0*/  @!P0 BRA `(.L_x_248) ;  /* 0xfffffffc00f08947 */ /* 0x004fea000383ffff */
[----:B------:R-:W-:Y:S05]  /*a2c0*/  BRA `(.L_x_249) ;  /* 0xffffffa000287947 */ /* 0x000fea000383ffff */
.L_x_83:
[----:B------:R-:W-:-:S07]  /*a2d0*/  MOV R0, UR5 ;  /* 0x0000000500007c02 */ /* 0x000fce0008000f00 */
.L_x_250:
[----:B-1----:R1:W2:Y:S02]  /*a2e0*/  SYNCS.PHASECHK.TRANS64.TRYWAIT P0, [R0+URZ], R3 ;  /* 0x00000003000075a7 */ /* 0x0022a400080011ff */
[----:B--2---:R-:W-:Y:S05]  /*a2f0*/  @!P0 NANOSLEEP.SYNCS 0x989680 ;  /* 0x009896800000895d */ /* 0x004fea0003900000 */
[----:B------:R-:W2:Y:S02]  /*a300*/  @!P0 SYNCS.PHASECHK.TRANS64 P0, [R0+URZ], R3 ;  /* 0x00000003000085a7 */ /* 0x000ea400080010ff */
[----:B--2---:R-:W-:Y:S05]  /*a310*/  @!P0 BRA `(.L_x_250) ;  /* 0xfffffffc00f08947 */ /* 0x004fea000383ffff */
[----:B------:R-:W-:Y:S05]  /*a320*/  BRA `(.L_x_251) ;  /* 0xffffffa000347947 */ /* 0x000fea000383ffff */
.L_x_84:
[----:B------:R-:W-:-:S07]  /*a330*/  MOV R0, UR5 ;  /* 0x0000000500007c02 */ /* 0x000fce0008000f00 */
.L_x_252:
[----:B-1----:R1:W2:Y:S02]  /*a340*/  SYNCS.PHASECHK.TRANS64.TRYWAIT P0, [R0+URZ], R3 ;  /* 0x00000003000075a7 */ /* 0x0022a400080011ff */
[----:B--2---:R-:W-:Y:S05]  /*a350*/  @!P0 NANOSLEEP.SYNCS 0x989680 ;  /* 0x009896800000895d */ /* 0x004fea0003900000 */
[----:B------:R-:W2:Y:S02]  /*a360*/  @!P0 SYNCS.PHASECHK.TRANS64 P0, [R0+URZ], R3 ;  /* 0x00000003000085a7 */ /* 0x000ea400080010ff */
[----:B--2---:R-:W-:Y:S05]  /*a370*/  @!P0 BRA `(.L_x_252) ;  /* 0xfffffffc00f08947 */ /* 0x004fea000383ffff */
[----:B------:R-:W-:Y:S05]  /*a380*/  BRA `(.L_x_253) ;  /* 0xffffffa000407947 */ /* 0x000fea000383ffff */
.L_x_85:
[----:B------:R-:W-:-:S07]  /*a390*/  MOV R0, UR5 ;  /* 0x0000000500007c02 */ /* 0x000fce0008000f00 */
.L_x_254:
[----:B-1----:R1:W2:Y:S02]  /*a3a0*/  SYNCS.PHASECHK.TRANS64.TRYWAIT P0, [R0+URZ], R3 ;  /* 0x00000003000075a7 */ /* 0x0022a400080011ff */
[----:B--2---:R-:W-:Y:S05]  /*a3b0*/  @!P0 NANOSLEEP.SYNCS 0x989680 ;  /* 0x009896800000895d */ /* 0x004fea0003900000 */
[----:B------:R-:W2:Y:S02]  /*a3c0*/  @!P0 SYNCS.PHASECHK.TRANS64 P0, [R0+URZ], R3 ;  /* 0x00000003000085a7 */ /* 0x000ea400080010ff */
[----:B--2---:R-:W-:Y:S05]  /*a3d0*/  @!P0 BRA `(.L_x_254) ;  /* 0xfffffffc00f08947 */ /* 0x004fea000383ffff */
[----:B------:R-:W-:Y:S05]  /*a3e0*/  BRA `(.L_x_255) ;  /* 0xffffffa0004c7947 */ /* 0x000fea000383ffff */
.L_x_86:
[----:B------:R-:W-:-:S07]  /*a3f0*/  MOV R0, UR5 ;  /* 0x0000000500007c02 */ /* 0x000fce0008000f00 */
.L_x_256:
[----:B-1----:R1:W2:Y:S02]  /*a400*/  SYNCS.PHASECHK.TRANS64.TRYWAIT P0, [R0+URZ], R3 ;  /* 0x00000003000075a7 */ /* 0x0022a400080011ff */
[----:B--2---:R-:W-:Y:S05]  /*a410*/  @!P0 NANOSLEEP.SYNCS 0x989680 ;  /* 0x009896800000895d */ /* 0x004fea0003900000 */
[----:B------:R-:W2:Y:S02]  /*a420*/  @!P0 SYNCS.PHASECHK.TRANS64 P0, [R0+URZ], R3 ;  /* 0x00000003000085a7 */ /* 0x000ea400080010ff */
[----:B--2---:R-:W-:Y:S05]  /*a430*/  @!P0 BRA `(.L_x_256) ;  /* 0xfffffffc00f08947 */ /* 0x004fea000383ffff */
[----:B------:R-:W-:Y:S05]  /*a440*/  BRA `(.L_x_257) ;  /* 0xffffffa000587947 */ /* 0x000fea000383ffff */
.L_x_87:
[----:B------:R-:W-:-:S07]  /*a450*/  MOV R0, UR5 ;  /* 0x0000000500007c02 */ /* 0x000fce0008000f00 */
.L_x_258:
[----:B-1----:R1:W2:Y:S02]  /*a460*/  SYNCS.PHASECHK.TRANS64.TRYWAIT P0, [R0+URZ], R3 ;  /* 0x00000003000075a7 */ /* 0x0022a400080011ff */
[----:B--2---:R-:W-:Y:S05]  /*a470*/  @!P0 NANOSLEEP.SYNCS 0x989680 ;  /* 0x009896800000895d */ /* 0x004fea0003900000 */
[----:B------:R-:W2:Y:S02]  /*a480*/  @!P0 SYNCS.PHASECHK.TRANS64 P0, [R0+URZ], R3 ;  /* 0x00000003000085a7 */ /* 0x000ea400080010ff */
[----:B--2---:R-:W-:Y:S05]  /*a490*/  @!P0 BRA `(.L_x_258) ;  /* 0xfffffffc00f08947 */ /* 0x004fea000383ffff */
[----:B------:R-:W-:Y:S05]  /*a4a0*/  BRA `(.L_x_259) ;  /* 0xffffffa000647947 */ /* 0x000fea000383ffff */
.L_x_88:
[----:B------:R-:W-:-:S07]  /*a4b0*/  MOV R0, UR5 ;  /* 0x0000000500007c02 */ /* 0x000fce0008000f00 */
.L_x_260:
[----:B-1----:R1:W2:Y:S02]  /*a4c0*/  SYNCS.PHASECHK.TRANS64.TRYWAIT P0, [R0+URZ], R3 ;  /* 0x00000003000075a7 */ /* 0x0022a400080011ff */
[----:B--2---:R-:W-:Y:S05]  /*a4d0*/  @!P0 NANOSLEEP.SYNCS 0x989680 ;  /* 0x009896800000895d */ /* 0x004fea0003900000 */
[----:B------:R-:W2:Y:S02]  /*a4e0*/  @!P0 SYNCS.PHASECHK.TRANS64 P0, [R0+URZ], R3 ;  /* 0x00000003000085a7 */ /* 0x000ea400080010ff */
[----:B--2---:R-:W-:Y:S05]  /*a4f0*/  @!P0 BRA `(.L_x_260) ;  /* 0xfffffffc00f08947 */ /* 0x004fea000383ffff */
[----:B------:R-:W-:Y:S05]  /*a500*/  BRA `(.L_x_261) ;  /* 0xffffffa000707947 */ /* 0x000fea000383ffff */
.L_x_89:
[----:B------:R-:W-:-:S07]  /*a510*/  MOV R0, UR5 ;  /* 0x0000000500007c02 */ /* 0x000fce0008000f00 */
.L_x_262:
[----:B-1----:R1:W2:Y:S02]  /*a520*/  SYNCS.PHASECHK.TRANS64.TRYWAIT P0, [R0+URZ], R3 ;  /* 0x00000003000075a7 */ /* 0x0022a400080011ff */
[----:B--2---:R-:W-:Y:S05]  /*a530*/  @!P0 NANOSLEEP.SYNCS 0x989680 ;  /* 0x009896800000895d */ /* 0x004fea0003900000 */
[----:B------:R-:W2:Y:S02]  /*a540*/  @!P0 SYNCS.PHASECHK.TRANS64 P0, [R0+URZ], R3 ;  /* 0x00000003000085a7 */ /* 0x000ea400080010ff */
[----:B--2---:R-:W-:Y:S05]  /*a550*/  @!P0 BRA `(.L_x_262) ;  /* 0xfffffffc00f08947 */ /* 0x004fea000383ffff */
[----:B------:R-:W-:Y:S05]  /*a560*/  BRA `(.L_x_263) ;  /* 0xffffffa0007c7947 */ /* 0x000fea000383ffff */
.L_x_90:
[----:B------:R-:W-:-:S07]  /*a570*/  MOV R0, UR5 ;  /* 0x0000000500007c02 */ /* 0x000fce0008000f00 */
.L_x_264:
[----:B-1----:R1:W2:Y:S02]  /*a580*/  SYNCS.PHASECHK.TRANS64.TRYWAIT P0, [R0+URZ], R3 ;  /* 0x00000003000075a7 */ /* 0x0022a400080011ff */
[----:B--2---:R-:W-:Y:S05]  /*a590*/  @!P0 NANOSLEEP.SYNCS 0x989680 ;  /* 0x009896800000895d */ /* 0x004fea0003900000 */
[----:B------:R-:W2:Y:S02]  /*a5a0*/  @!P0 SYNCS.PHASECHK.TRANS64 P0, [R0+URZ], R3 ;  /* 0x00000003000085a7 */ /* 0x000ea400080010ff */
[----:B--2---:R-:W-:Y:S05]  /*a5b0*/  @!P0 BRA `(.L_x_264) ;  /* 0xfffffffc00f08947 */ /* 0x004fea000383ffff */
[----:B------:R-:W-:Y:S05]  /*a5c0*/  BRA `(.L_x_265) ;  /* 0xffffffa000887947 */ /* 0x000fea000383ffff */
.L_x_91:
[----:B------:R-:W-:-:S07]  /*a5d0*/  MOV R0, UR5 ;  /* 0x0000000500007c02 */ /* 0x000fce0008000f00 */
.L_x_266:
[----:B-1----:R1:W2:Y:S02]  /*a5e0*/  SYNCS.PHASECHK.TRANS64.TRYWAIT P0, [R0+URZ], R3 ;  /* 0x00000003000075a7 */ /* 0x0022a400080011ff */
[----:B--2---:R-:W-:Y:S05]  /*a5f0*/  @!P0 NANOSLEEP.SYNCS 0x989680 ;  /* 0x009896800000895d */ /* 0x004fea0003900000 */
[----:B------:R-:W2:Y:S02]  /*a600*/  @!P0 SYNCS.PHASECHK.TRANS64 P0, [R0+URZ], R3 ;  /* 0x00000003000085a7 */ /* 0x000ea400080010ff */
[----:B--2---:R-:W-:Y:S05]  /*a610*/  @!P0 BRA `(.L_x_266) ;  /* 0xfffffffc00f08947 */ /* 0x004fea000383ffff */
[----:B------:R-:W-:Y:S05]  /*a620*/  BRA `(.L_x_267) ;  /* 0xffffffa000947947 */ /* 0x000fea000383ffff */
.L_x_92:
[----:B------:R-:W-:-:S07]  /*a630*/  MOV R0, UR5 ;  /* 0x0000000500007c02 */ /* 0x000fce0008000f00 */
.L_x_268:
[----:B-1----:R1:W2:Y:S02]  /*a640*/  SYNCS.PHASECHK.TRANS64.TRYWAIT P0, [R0+URZ], R3 ;  /* 0x00000003000075a7 */ /* 0x0022a400080011ff */
[----:B--2---:R-:W-:Y:S05]  /*a650*/  @!P0 NANOSLEEP.SYNCS 0x989680 ;  /* 0x009896800000895d */ /* 0x004fea0003900000 */
[----:B------:R-:W2:Y:S02]  /*a660*/  @!P0 SYNCS.PHASECHK.TRANS64 P0, [R0+URZ], R3 ;  /* 0x00000003000085a7 */ /* 0x000ea400080010ff */
[----:B--2---:R-:W-:Y:S05]  /*a670*/  @!P0 BRA `(.L_x_268) ;  /* 0xfffffffc00f08947 */ /* 0x004fea000383ffff */
[----:B------:R-:W-:Y:S05]  /*a680*/  BRA `(.L_x_269) ;  /* 0xffffffa000a07947 */ /* 0x000fea000383ffff */
.L_x_93:
[----:B------:R-:W-:-:S07]  /*a690*/  MOV R0, UR5 ;  /* 0x0000000500007c02 */ /* 0x000fce0008000f00 */
.L_x_270:
[----:B-1----:R1:W2:Y:S02]  /*a6a0*/  SYNCS.PHASECHK.TRANS64.TRYWAIT P0, [R0+URZ], R3 ;  /* 0x00000003000075a7 */ /* 0x0022a400080011ff */
[----:B--2---:R-:W-:Y:S05]  /*a6b0*/  @!P0 NANOSLEEP.SYNCS 0x989680 ;  /* 0x009896800000895d */ /* 0x004fea0003900000 */
[----:B------:R-:W2:Y:S02]  /*a6c0*/  @!P0 SYNCS.PHASECHK.TRANS64 P0, [R0+URZ], R3 ;  /* 0x00000003000085a7 */ /* 0x000ea400080010ff */
[----:B--2---:R-:W-:Y:S05]  /*a6d0*/  @!P0 BRA `(.L_x_270) ;  /* 0xfffffffc00f08947 */ /* 0x004fea000383ffff */
[----:B------:R-:W-:Y:S05]  /*a6e0*/  BRA `(.L_x_271) ;  /* 0xffffffa000ac7947 */ /* 0x000fea000383ffff */
.L_x_94:
[----:B------:R-:W-:-:S07]  /*a6f0*/  MOV R0, UR5 ;  /* 0x0000000500007c02 */ /* 0x000fce0008000f00 */
.L_x_272:
[----:B-1----:R1:W2:Y:S02]  /*a700*/  SYNCS.PHASECHK.TRANS64.TRYWAIT P0, [R0+URZ], R3 ;  /* 0x00000003000075a7 */ /* 0x0022a400080011ff */
[----:B--2---:R-:W-:Y:S05]  /*a710*/  @!P0 NANOSLEEP.SYNCS 0x989680 ;  /* 0x009896800000895d */ /* 0x004fea0003900000 */
[----:B------:R-:W2:Y:S02]  /*a720*/  @!P0 SYNCS.PHASECHK.TRANS64 P0, [R0+URZ], R3 ;  /* 0x00000003000085a7 */ /* 0x000ea400080010ff */
[----:B--2---:R-:W-:Y:S05]  /*a730*/  @!P0 BRA `(.L_x_272) ;  /* 0xfffffffc00f08947 */ /* 0x004fea000383ffff */
[----:B------:R-:W-:Y:S05]  /*a740*/  BRA `(.L_x_273) ;  /* 0xffffffa000b87947 */ /* 0x000fea000383ffff */
.L_x_95:
[----:B------:R-:W-:-:S07]  /*a750*/  MOV R0, UR5 ;  /* 0x0000000500007c02 */ /* 0x000fce0008000f00 */
.L_x_274:
[----:B-1----:R1:W2:Y:S02]  /*a760*/  SYNCS.PHASECHK.TRANS64.TRYWAIT P0, [R0+URZ], R3 ;  /* 0x00000003000075a7 */ /* 0x0022a400080011ff */
[----:B--2---:R-:W-:Y:S05]  /*a770*/  @!P0 NANOSLEEP.SYNCS 0x989680 ;  /* 0x009896800000895d */ /* 0x004fea0003900000 */
[----:B------:R-:W2:Y:S02]  /*a780*/  @!P0 SYNCS.PHASECHK.TRANS64 P0, [R0+URZ], R3 ;  /* 0x00000003000085a7 */ /* 0x000ea400080010ff */
[----:B--2---:R-:W-:Y:S05]  /*a790*/  @!P0 BRA `(.L_x_274) ;  /* 0xfffffffc00f08947 */ /* 0x004fea000383ffff */
[----:B------:R-:W-:Y:S05]  /*a7a0*/  BRA `(.L_x_275) ;  /* 0xffffffa000c47947 */ /* 0x000fea000383ffff */
.L_x_96:
[----:B------:R-:W-:-:S07]  /*a7b0*/  MOV R0, UR5 ;  /* 0x0000000500007c02 */ /* 0x000fce0008000f00 */
.L_x_276:
[----:B-1----:R1:W2:Y:S02]  /*a7c0*/  SYNCS.PHASECHK.TRANS64.TRYWAIT P0, [R0+URZ], R3 ;  /* 0x00000003000075a7 */ /* 0x0022a400080011ff */
[----:B--2---:R-:W-:Y:S05]  /*a7d0*/  @!P0 NANOSLEEP.SYNCS 0x989680 ;  /* 0x009896800000895d */ /* 0x004fea0003900000 */
[----:B------:R-:W2:Y:S02]  /*a7e0*/  @!P0 SYNCS.PHASECHK.TRANS64 P0, [R0+URZ], R3 ;  /* 0x00000003000085a7 */ /* 0x000ea400080010ff */
[----:B--2---:R-:W-:Y:S05]  /*a7f0*/  @!P0 BRA `(.L_x_276) ;  /* 0xfffffffc00f08947 */ /* 0x004fea000383ffff */
[----:B------:R-:W-:Y:S05]  /*a800*/  BRA `(.L_x_277) ;  /* 0xffffffa000d07947 */ /* 0x000fea000383ffff */
.L_x_97:
[----:B------:R-:W-:-:S07]  /*a810*/  MOV R0, UR5 ;  /* 0x0000000500007c02 */ /* 0x000fce0008000f00 */
.L_x_278:
[----:B-1----:R1:W2:Y:S02]  /*a820*/  SYNCS.PHASECHK.TRANS64.TRYWAIT P0, [R0+URZ], R3 ;  /* 0x00000003000075a7 */ /* 0x0022a400080011ff */
[----:B--2---:R-:W-:Y:S05]  /*a830*/  @!P0 NANOSLEEP.SYNCS 0x989680 ;  /* 0x009896800000895d */ /* 0x004fea0003900000 */
[----:B------:R-:W2:Y:S02]  /*a840*/  @!P0 SYNCS.PHASECHK.TRANS64 P0, [R0+URZ], R3 ;  /* 0x00000003000085a7 */ /* 0x000ea400080010ff */
[----:B--2---:R-:W-:Y:S05]  /*a850*/  @!P0 BRA `(.L_x_278) ;  /* 0xfffffffc00f08947 */ /* 0x004fea000383ffff */
[----:B------:R-:W-:Y:S05]  /*a860*/  BRA `(.L_x_279) ;  /* 0xffffffa000dc7947 */ /* 0x000fea000383ffff */
.L_x_98:
[----:B------:R-:W-:-:S07]  /*a870*/  MOV R0, UR5 ;  /* 0x0000000500007c02 */ /* 0x000fce0008000f00 */
.L_x_280:
[----:B-1----:R1:W2:Y:S02]  /*a880*/  SYNCS.PHASECHK.TRANS64.TRYWAIT P0, [R0+URZ], R3 ;  /* 0x00000003000075a7 */ /* 0x0022a400080011ff */
[----:B--2---:R-:W-:Y:S05]  /*a890*/  @!P0 NANOSLEEP.SYNCS 0x989680 ;  /* 0x009896800000895d */ /* 0x004fea0003900000 */
[----:B------:R-:W2:Y:S02]  /*a8a0*/  @!P0 SYNCS.PHASECHK.TRANS64 P0, [R0+URZ], R3 ;  /* 0x00000003000085a7 */ /* 0x000ea400080010ff */
[----:B--2---:R-:W-:Y:S05]  /*a8b0*/  @!P0 BRA `(.L_x_280) ;  /* 0xfffffffc00f08947 */ /* 0x004fea000383ffff */
[----:B------:R-:W-:Y:S05]  /*a8c0*/  BRA `(.L_x_281) ;  /* 0xffffffa000e87947 */ /* 0x000fea000383ffff */
.L_x_99:
[----:B------:R-:W-:-:S07]  /*a8d0*/  MOV R0, UR5 ;  /* 0x0000000500007c02 */ /* 0x000fce0008000f00 */
.L_x_282:
[----:B-1----:R1:W2:Y:S02]  /*a8e0*/  SYNCS.PHASECHK.TRANS64.TRYWAIT P0, [R0+URZ], R3 ;  /* 0x00000003000075a7 */ /* 0x0022a400080011ff */
[----:B--2---:R-:W-:Y:S05]  /*a8f0*/  @!P0 NANOSLEEP.SYNCS 0x989680 ;  /* 0x009896800000895d */ /* 0x004fea0003900000 */
[----:B------:R-:W2:Y:S02]  /*a900*/  @!P0 SYNCS.PHASECHK.TRANS64 P0, [R0+URZ], R3 ;  /* 0x00000003000085a7 */ /* 0x000ea400080010ff */
[----:B--2---:R-:W-:Y:S05]  /*a910*/  @!P0 BRA `(.L_x_282) ;  /* 0xfffffffc00f08947 */ /* 0x004fea000383ffff */
[----:B------:R-:W-:Y:S05]  /*a920*/  BRA `(.L_x_283) ;  /* 0xffffffa000f47947 */ /* 0x000fea000383ffff */
.L_x_100:
[----:B------:R-:W-:-:S07]  /*a930*/  MOV R0, UR5 ;  /* 0x0000000500007c02 */ /* 0x000fce0008000f00 */
.L_x_284:
[----:B-1----:R1:W2:Y:S02]  /*a940*/  SYNCS.PHASECHK.TRANS64.TRYWAIT P0, [R0+URZ], R3 ;  /* 0x00000003000075a7 */ /* 0x0022a400080011ff */
[----:B--2---:R-:W-:Y:S05]  /*a950*/  @!P0 NANOSLEEP.SYNCS 0x989680 ;  /* 0x009896800000895d */ /* 0x004fea0003900000 */
[----:B------:R-:W2:Y:S02]  /*a960*/  @!P0 SYNCS.PHASECHK.TRANS64 P0, [R0+URZ], R3 ;  /* 0x00000003000085a7 */ /* 0x000ea400080010ff */
[----:B--2---:R-:W-:Y:S05]  /*a970*/  @!P0 BRA `(.L_x_284) ;  /* 0xfffffffc00f08947 */ /* 0x004fea000383ffff */
[----:B------:R-:W-:Y:S05]  /*a980*/  BRA `(.L_x_285) ;  /* 0xffffffa400007947 */ /* 0x000fea000383ffff */
.L_x_101:
[----:B------:R-:W-:-:S07]  /*a990*/  MOV R0, UR5 ;  /* 0x0000000500007c02 */ /* 0x000fce0008000f00 */
.L_x_286:
[----:B-1----:R1:W2:Y:S02]  /*a9a0*/  SYNCS.PHASECHK.TRANS64.TRYWAIT P0, [R0+URZ], R3 ;  /* 0x00000003000075a7 */ /* 0x0022a400080011ff */
[----:B--2---:R-:W-:Y:S05]  /*a9b0*/  @!P0 NANOSLEEP.SYNCS 0x989680 ;  /* 0x009896800000895d */ /* 0x004fea0003900000 */
[----:B------:R-:W2:Y:S02]  /*a9c0*/  @!P0 SYNCS.PHASECHK.TRANS64 P0, [R0+URZ], R3 ;  /* 0x00000003000085a7 */ /* 0x000ea400080010ff */
[----:B--2---:R-:W-:Y:S05]  /*a9d0*/  @!P0 BRA `(.L_x_286) ;  /* 0xfffffffc00f08947 */ /* 0x004fea000383ffff */
[----:B------:R-:W-:Y:S05]  /*a9e0*/  BRA `(.L_x_287) ;  /* 0xffffffa4000c7947 */ /* 0x000fea000383ffff */
.L_x_102:
[----:B------:R-:W-:-:S07]  /*a9f0*/  MOV R0, UR5 ;  /* 0x0000000500007c02 */ /* 0x000fce0008000f00 */
.L_x_288:
[----:B-1----:R1:W2:Y:S02]  /*aa00*/  SYNCS.PHASECHK.TRANS64.TRYWAIT P0, [R0+URZ], R3 ;  /* 0x00000003000075a7 */ /* 0x0022a400080011ff */
[----:B--2---:R-:W-:Y:S05]  /*aa10*/  @!P0 NANOSLEEP.SYNCS 0x989680 ;  /* 0x009896800000895d */ /* 0x004fea0003900000 */
[----:B------:R-:W2:Y:S02]  /*aa20*/  @!P0 SYNCS.PHASECHK.TRANS64 P0, [R0+URZ], R3 ;  /* 0x00000003000085a7 */ /* 0x000ea400080010ff */
[----:B--2---:R-:W-:Y:S05]  /*aa30*/  @!P0 BRA `(.L_x_288) ;  /* 0xfffffffc00f08947 */ /* 0x004fea000383ffff */
[----:B------:R-:W-:Y:S05]  /*aa40*/  BRA `(.L_x_289) ;  /* 0xffffffa400187947 */ /* 0x000fea000383ffff */
.L_x_105:
[----:B-1----:R1:W2:Y:S02]  /*aa50*/  SYNCS.PHASECHK.TRANS64.TRYWAIT P0, [R2+URZ+0x450], R4 ;  /* 0x00045004020075a7 */ /* 0x0022a400080011ff */
[----:B--2---:R-:W-:Y:S05]  /*aa60*/  @!P0 NANOSLEEP.SYNCS 0x989680 ;  /* 0x009896800000895d */ /* 0x004fea0003900000 */
[----:B------:R-:W2:Y:S02]  /*aa70*/  @!P0 SYNCS.PHASECHK.TRANS64 P0, [R2+URZ+0x450], R4 ;  /* 0x00045004020085a7 */ /* 0x000ea400080010ff */
[----:B--2---:R-:W-:Y:S05]  /*aa80*/  @!P0 BRA `(.L_x_105) ;  /* 0xfffffffc00f08947 */ /* 0x004fea000383ffff */
[----:B------:R-:W-:Y:S05]  /*aa90*/  BRA `(.L_x_290) ;  /* 0xffffffa400747947 */ /* 0x000fea000383ffff */
.L_x_106:
[----:B------:R-:W-:-:S07]  /*aaa0*/  MOV R2, UR4 ;  /* 0x0000000400027c02 */ /* 0x000fce0008000f00 */
.L_x_291:
[----:B-1----:R1:W2:Y:S02]  /*aab0*/  SYNCS.PHASECHK.TRANS64.TRYWAIT P0, [R2+URZ+0x400], R5 ;  /* 0x00040005020075a7 */ /* 0x0022a400080011ff */
[----:B--2---:R-:W-:Y:S05]  /*aac0*/  @!P0 NANOSLEEP.SYNCS 0x989680 ;  /* 0x009896800000895d */ /* 0x004fea0003900000 */
[----:B------:R-:W2:Y:S02]  /*aad0*/  @!P0 SYNCS.PHASECHK.TRANS64 P0, [R2+URZ+0x400], R5 ;  /* 0x00040005020085a7 */ /* 0x000ea400080010ff */
[----:B--2---:R-:W-:Y:S05]  /*aae0*/  @!P0 BRA `(.L_x_291) ;  /* 0xfffffffc00f08947 */ /* 0x004fea000383ffff */
[----:B------:R-:W-:Y:S05]  /*aaf0*/  BRA `(.L_x_292) ;  /* 0xffffffa400847947 */ /* 0x000fea000383ffff */
.L_x_107:
[----:B-1----:R1:W2:Y:S02]  /*ab00*/  SYNCS.PHASECHK.TRANS64.TRYWAIT P1, [R2+URZ+0x3f0], R4 ;  /* 0x0003f004020075a7 */ /* 0x0022a400080211ff */
[----:B--2---:R-:W-:Y:S05]  /*ab10*/  @!P1 NANOSLEEP.SYNCS 0x989680 ;  /* 0x009896800000995d */ /* 0x004fea0003900000 */
[----:B------:R-:W2:Y:S02]  /*ab20*/  @!P1 SYNCS.PHASECHK.TRANS64 P1, [R2+URZ+0x3f0], R4 ;  /* 0x0003f004020095a7 */ /* 0x000ea400080210ff */
[----:B--2---:R-:W-:Y:S05]  /*ab30*/  @!P1 BRA `(.L_x_107) ;  /* 0xfffffffc00f09947 */ /* 0x004fea000383ffff */
[----:B------:R-:W-:Y:S05]  /*ab40*/  BRA `(.L_x_293) ;  /* 0xffffffa400b47947 */ /* 0x000fea000383ffff */
.L_x_110:
[----:B------:R-:W-:-:S07]  /*ab50*/  MOV R0, UR4 ;  /* 0x0000000400007c02 */ /* 0x000fce0008000f00 */
.L_x_294:
[----:B-1----:R1:W2:Y:S02]  /*ab60*/  SYNCS.PHASECHK.TRANS64.TRYWAIT P0, [R0+URZ+0x400], R2 ;  /* 0x00040002000075a7 */ /* 0x0022a400080011ff */
[----:B--2---:R-:W-:Y:S05]  /*ab70*/  @!P0 NANOSLEEP.SYNCS 0x989680 ;  /* 0x009896800000895d */ /* 0x004fea0003900000 */
[----:B------:R-:W2:Y:S02]  /*ab80*/  @!P0 SYNCS.PHASECHK.TRANS64 P0, [R0+URZ+0x400], R2 ;  /* 0x00040002000085a7 */ /* 0x000ea400080010ff */
[----:B--2---:R-:W-:Y:S05]  /*ab90*/  @!P0 BRA `(.L_x_294) ;  /* 0xfffffffc00f08947 */ /* 0x004fea000383ffff */
[----:B------:R-:W-:Y:S05]  /*aba0*/  BRA `(.L_x_109) ;  /* 0xffffffa800087947 */ /* 0x000fea000383ffff */
.L_x_117:
[----:B-1----:R1:W2:Y:S02]  /*abb0*/  SYNCS.PHASECHK.TRANS64.TRYWAIT P1, [R0+URZ+0x3f0], R2 ;  /* 0x0003f002000075a7 */ /* 0x0022a400080211ff */
[----:B--2---:R-:W-:Y:S05]  /*abc0*/  @!P1 NANOSLEEP.SYNCS 0x989680 ;  /* 0x009896800000995d */ /* 0x004fea0003900000 */
[----:B------:R-:W2:Y:S02]  /*abd0*/  @!P1 SYNCS.PHASECHK.TRANS64 P1, [R0+URZ+0x3f0], R2 ;  /* 0x0003f002000095a7 */ /* 0x000ea400080210ff */
[----:B--2---:R-:W-:Y:S05]  /*abe0*/  @!P1 BRA `(.L_x_117) ;  /* 0xfffffffc00f09947 */ /* 0x004fea000383ffff */
[----:B------:R-:W-:Y:S05]  /*abf0*/  BRA `(.L_x_295) ;  /* 0xffffffac00647947 */ /* 0x000fea000383ffff */
.L_x_118:
[----:B------:R-:W-:-:S07]  /*ac00*/  MOV R2, UR19 ;  /* 0x0000001300027c02 */ /* 0x000fce0008000f00 */
.L_x_296:
[----:B-1----:R1:W2:Y:S02]  /*ac10*/  SYNCS.PHASECHK.TRANS64.TRYWAIT P0, [R2+URZ+0x430], R0 ;  /* 0x00043000020075a7 */ /* 0x0022a400080011ff */
[----:B--2---:R-:W-:Y:S05]  /*ac20*/  @!P0 NANOSLEEP.SYNCS 0x989680 ;  /* 0x009896800000895d */ /* 0x004fea0003900000 */
[----:B------:R-:W2:Y:S02]  /*ac30*/  @!P0 SYNCS.PHASECHK.TRANS64 P0, [R2+URZ+0x430], R0 ;  /* 0x00043000020085a7 */ /* 0x000ea400080010ff */
[----:B--2---:R-:W-:Y:S05]  /*ac40*/  @!P0 BRA `(.L_x_296) ;  /* 0xfffffffc00f08947 */ /* 0x004fea000383ffff */
[----:B------:R-:W-:Y:S05]  /*ac50*/  BRA `(.L_x_297) ;  /* 0xffffffac00987947 */ /* 0x000fea000383ffff */
.L_x_121:
[----:B------:R-:W-:Y:S07]  /*ac60*/  MOV R0, UR7 ;  /* 0x0000000700007c02 */ /* 0x000fee0008000f00 */
.L_x_298:
[----:B-1----:R1:W2:Y:S02]  /*ac70*/  SYNCS.PHASECHK.TRANS64.TRYWAIT P0, [R0+URZ], R2 ;  /* 0x00000002000075a7 */ /* 0x0022a400080011ff */
[----:B--2---:R-:W-:Y:S05]  /*ac80*/  @!P0 NANOSLEEP.SYNCS 0x989680 ;  /* 0x009896800000895d */ /* 0x004fea0003900000 */
[----:B------:R-:W2:Y:S02]  /*ac90*/  @!P0 SYNCS.PHASECHK.TRANS64 P0, [R0+URZ], R2 ;  /* 0x00000002000085a7 */ /* 0x000ea400080010ff */
[----:B--2---:R-:W-:Y:S05]  /*aca0*/  @!P0 BRA `(.L_x_298) ;  /* 0xfffffffc00f08947 */ /* 0x004fea000383ffff */
[----:B------:R-:W-:Y:S05]  /*acb0*/  BRA `(.L_x_120) ;  /* 0xffffffac00cc7947 */ /* 0x000fea000383ffff */
.L_x_124:
[----:B------:R-:W-:-:S07]  /*acc0*/  MOV R0, UR4 ;  /* 0x0000000400007c02 */ /* 0x000fce0008000f00 */
.L_x_299:
[----:B--2---:R2:W4:Y:S02]  /*acd0*/  SYNCS.PHASECHK.TRANS64.TRYWAIT P0, [R0+URZ], R2 ;  /* 0x00000002000075a7 */ /* 0x00452400080011ff */
[----:B----4-:R-:W-:Y:S05]  /*ace0*/  @!P0 NANOSLEEP.SYNCS 0x989680 ;  /* 0x009896800000895d */ /* 0x010fea0003900000 */
[----:B------:R-:W4:Y:S02]  /*acf0*/  @!P0 SYNCS.PHASECHK.TRANS64 P0, [R0+URZ], R2 ;  /* 0x00000002000085a7 */ /* 0x000f2400080010ff */
[----:B----4-:R-:W-:Y:S05]  /*ad00*/  @!P0 BRA `(.L_x_299) ;  /* 0xfffffffc00f08947 */ /* 0x010fea000383ffff */
[----:B------:R-:W-:Y:S05]  /*ad10*/  BRA `(.L_x_300) ;  /* 0xffffffb0006c7947 */ /* 0x000fea000383ffff */
.L_x_125:
[----:B------:R-:W-:-:S07]  /*ad20*/  MOV R0, UR5 ;  /* 0x0000000500007c02 */ /* 0x000fce0008000f00 */
.L_x_301:
[----:B-1----:R1:W2:Y:S02]  /*ad30*/  SYNCS.PHASECHK.TRANS64.TRYWAIT P0, [R0+URZ], R3 ;  /* 0x00000003000075a7 */ /* 0x0022a400080011ff */
[----:B--2---:R-:W-:Y:S05]  /*ad40*/  @!P0 NANOSLEEP.SYNCS 0x989680 ;  /* 0x009896800000895d */ /* 0x004fea0003900000 */
[----:B------:R-:W2:Y:S02]  /*ad50*/  @!P0 SYNCS.PHASECHK.TRANS64 P0, [R0+URZ], R3 ;  /* 0x00000003000085a7 */ /* 0x000ea400080010ff */
[----:B--2---:R-:W-:Y:S05]  /*ad60*/  @!P0 BRA `(.L_x_301) ;  /* 0xfffffffc00f08947 */ /* 0x004fea000383ffff */
[----:B------:R-:W-:Y:S05]  /*ad70*/  BRA `(.L_x_302) ;  /* 0xffffffb000787947 */ /* 0x000fea000383ffff */
.L_x_126:
[----:B------:R-:W-:-:S07]  /*ad80*/  MOV R0, UR5 ;  /* 0x0000000500007c02 */ /* 0x000fce0008000f00 */
.L_x_303:
[----:B-1----:R1:W2:Y:S02]  /*ad90*/  SYNCS.PHASECHK.TRANS64.TRYWAIT P0, [R0+URZ], R3 ;  /* 0x00000003000075a7 */ /* 0x0022a400080011ff */
[----:B--2---:R-:W-:Y:S05]  /*ada0*/  @!P0 NANOSLEEP.SYNCS 0x989680 ;  /* 0x009896800000895d */ /* 0x004fea0003900000 */
[----:B------:R-:W2:Y:S02]  /*adb0*/  @!P0 SYNCS.PHASECHK.TRANS64 P0, [R0+URZ], R3 ;  /* 0x00000003000085a7 */ /* 0x000ea400080010ff */
[----:B--2---:R-:W-:Y:S05]  /*adc0*/  @!P0 BRA `(.L_x_303) ;  /* 0xfffffffc00f08947 */ /* 0x004fea000383ffff */
[----:B------:R-:W-:Y:S05]  /*add0*/  BRA `(.L_x_304) ;  /* 0xffffffb000847947 */ /* 0x000fea000383ffff */
.L_x_127:
[----:B-1----:R-:W-:-:S07]  /*ade0*/  MOV R0, UR4 ;  /* 0x0000000400007c02 */ /* 0x002fce0008000f00 */
.L_x_305:
[----:B-1----:R1:W2:Y:S02]  /*adf0*/  SYNCS.PHASECHK.TRANS64.TRYWAIT P0, [R0+URZ], R2 ;  /* 0x00000002000075a7 */ /* 0x0022a400080011ff */
[----:B--2---:R-:W-:Y:S05]  /*ae00*/  @!P0 NANOSLEEP.SYNCS 0x989680 ;  /* 0x009896800000895d */ /* 0x004fea0003900000 */
[----:B------:R-:W2:Y:S02]  /*ae10*/  @!P0 SYNCS.PHASECHK.TRANS64 P0, [R0+URZ], R2 ;  /* 0x00000002000085a7 */ /* 0x000ea400080010ff */
[----:B--2---:R-:W-:Y:S05]  /*ae20*/  @!P0 BRA `(.L_x_305) ;  /* 0xfffffffc00f08947 */ /* 0x004fea000383ffff */
[----:B------:R-:W-:Y:S05]  /*ae30*/  BRA `(.L_x_306) ;  /* 0xffffffb000907947 */ /* 0x000fea000383ffff */
.L_x_132:
[----:B--2---:R2:W3:Y:S02]  /*ae40*/  SYNCS.PHASECHK.TRANS64.TRYWAIT P0, [R3+URZ+0x3f0], R0 ;  /* 0x0003f000030075a7 */ /* 0x0044e400080011ff */
[----:B---3--:R-:W-:Y:S05]  /*ae50*/  @!P0 NANOSLEEP.SYNCS 0x989680 ;  /* 0x009896800000895d */ /* 0x008fea0003900000 */
[----:B------:R-:W3:Y:S02]  /*ae60*/  @!P0 SYNCS.PHASECHK.TRANS64 P0, [R3+URZ+0x3f0], R0 ;  /* 0x0003f000030085a7 */ /* 0x000ee400080010ff */
[----:B---3--:R-:W-:Y:S05]  /*ae70*/  @!P0 BRA `(.L_x_132) ;  /* 0xfffffffc00f08947 */ /* 0x008fea000383ffff */
[----:B------:R-:W-:Y:S05]  /*ae80*/  BRA `(.L_x_307) ;  /* 0xffffffb400b47947 */ /* 0x000fea000383ffff */
.L_x_135:
[----:B--2---:R-:W-:Y:S07]  /*ae90*/  MOV R0, UR6 ;  /* 0x0000000600007c02 */ /* 0x004fee0008000f00 */
.L_x_308:
[----:B--2---:R2:W3:Y:S02]  /*aea0*/  SYNCS.PHASECHK.TRANS64.TRYWAIT P1, [R0+URZ+0x3e8], R2 ;  /* 0x0003e802000075a7 */ /* 0x0044e400080211ff */
[----:B---3--:R-:W-:Y:S05]  /*aeb0*/  @!P1 NANOSLEEP.SYNCS 0x989680 ;  /* 0x009896800000995d */ /* 0x008fea0003900000 */
[----:B------:R-:W3:Y:S02]  /*aec0*/  @!P1 SYNCS.PHASECHK.TRANS64 P1, [R0+URZ+0x3e8], R2 ;  /* 0x0003e802000095a7 */ /* 0x000ee400080210ff */
[----:B---3--:R-:W-:Y:S05]  /*aed0*/  @!P1 BRA `(.L_x_308) ;  /* 0xfffffffc00f09947 */ /* 0x008fea000383ffff */
[----:B------:R-:W-:Y:S05]  /*aee0*/  BRA `(.L_x_134) ;  /* 0xffffffbc00247947 */ /* 0x000fea000383ffff */
.L_x_138:
[----:B------:R-:W-:Y:S07]  /*aef0*/  MOV R2, UR5 ;  /* 0x0000000500027c02 */ /* 0x000fee0008000f00 */
.L_x_309:
[----:B--2---:R2:W3:Y:S02]  /*af00*/  SYNCS.PHASECHK.TRANS64.TRYWAIT P2, [R2+URZ+0x3d0], R0 ;  /* 0x0003d000020075a7 */ /* 0x0044e400080411ff */
[----:B---3--:R-:W-:Y:S05]  /*af10*/  @!P2 NANOSLEEP.SYNCS 0x989680 ;  /* 0x009896800000a95d */ /* 0x008fea0003900000 */
[----:B------:R-:W3:Y:S02]  /*af20*/  @!P2 SYNCS.PHASECHK.TRANS64 P2, [R2+URZ+0x3d0], R0 ;  /* 0x0003d0000200a5a7 */ /* 0x000ee400080410ff */
[----:B---3--:R-:W-:Y:S05]  /*af30*/  @!P2 BRA `(.L_x_309) ;  /* 0xfffffffc00f0a947 */ /* 0x008fea000383ffff */
[----:B------:R-:W-:Y:S05]  /*af40*/  BRA `(.L_x_310) ;  /* 0xffffffbc00807947 */ /* 0x000fea000383ffff */
.L_x_140:
[----:B------:R-:W-:-:S07]  /*af50*/  MOV R0, UR4 ;  /* 0x0000000400007c02 */ /* 0x000fce0008000f00 */
.L_x_311:
[----:B---3--:R3:W4:Y:S02]  /*af60*/  SYNCS.PHASECHK.TRANS64.TRYWAIT P0, [R0+URZ], R2 ;  /* 0x00000002000075a7 */ /* 0x00872400080011ff */
[----:B----4-:R-:W-:Y:S05]  /*af70*/  @!P0 NANOSLEEP.SYNCS 0x989680 ;  /* 0x009896800000895d */ /* 0x010fea0003900000 */
[----:B------:R-:W4:Y:S02]  /*af80*/  @!P0 SYNCS.PHASECHK.TRANS64 P0, [R0+URZ], R2 ;  /* 0x00000002000085a7 */ /* 0x000f2400080010ff */
[----:B----4-:R-:W-:Y:S05]  /*af90*/  @!P0 BRA `(.L_x_311) ;  /* 0xfffffffc00f08947 */ /* 0x010fea000383ffff */
[----:B------:R-:W-:Y:S05]  /*afa0*/  BRA `(.L_x_312) ;  /* 0xffffffc0004c7947 */ /* 0x000fea000383ffff */
.L_x_142:
[----:B--2---:R2:W3:Y:S02]  /*afb0*/  SYNCS.PHASECHK.TRANS64.TRYWAIT P0, [R8+URZ+0x3f0], R0 ;  /* 0x0003f000080075a7 */ /* 0x0044e400080011ff */
[----:B---3--:R-:W-:Y:S05]  /*afc0*/  @!P0 NANOSLEEP.SYNCS 0x989680 ;  /* 0x009896800000895d */ /* 0x008fea0003900000 */
[----:B------:R-:W3:Y:S02]  /*afd0*/  @!P0 SYNCS.PHASECHK.TRANS64 P0, [R8+URZ+0x3f0], R0 ;  /* 0x0003f000080085a7 */ /* 0x000ee400080010ff */
[----:B---3--:R-:W-:Y:S05]  /*afe0*/  @!P0 BRA `(.L_x_142) ;  /* 0xfffffffc00f08947 */ /* 0x008fea000383ffff */
[----:B------:R-:W-:Y:S05]  /*aff0*/  BRA `(.L_x_313) ;  /* 0xffffffc400247947 */ /* 0x000fea000383ffff */
.L_x_152:
[----:B-1----:R1:W2:Y:S02]  /*b000*/  SYNCS.PHASECHK.TRANS64.TRYWAIT P1, [R0+URZ+0x3c0], R3 ;  /* 0x0003c003000075a7 */ /* 0x0022a400080211ff */
[----:B--2---:R-:W-:Y:S05]  /*b010*/  @!P1 NANOSLEEP.SYNCS 0x989680 ;  /* 0x009896800000995d */ /* 0x004fea0003900000 */
[----:B------:R-:W2:Y:S02]  /*b020*/  @!P1 SYNCS.PHASECHK.TRANS64 P1, [R0+URZ+0x3c0], R3 ;  /* 0x0003c003000095a7 */ /* 0x000ea400080210ff */
[----:B--2---:R-:W-:Y:S05]  /*b030*/  @!P1 BRA `(.L_x_152) ;  /* 0xfffffffc00f09947 */ /* 0x004fea000383ffff */
[----:B------:R-:W-:Y:S05]  /*b040*/  BRA `(.L_x_151) ;  /* 0xffffffd0004c7947 */ /* 0x000fea000383ffff */
.L_x_154:
[----:B-1----:R1:W3:Y:S02]  /*b050*/  SYNCS.PHASECHK.TRANS64.TRYWAIT P1, [R17+URZ+0x410], R4 ;  /* 0x00041004110075a7 */ /* 0x0022e400080211ff */
[----:B---3--:R-:W-:Y:S05]  /*b060*/  @!P1 NANOSLEEP.SYNCS 0x989680 ;  /* 0x009896800000995d */ /* 0x008fea0003900000 */
[----:B------:R-:W3:Y:S02]  /*b070*/  @!P1 SYNCS.PHASECHK.TRANS64 P1, [R17+URZ+0x410], R4 ;  /* 0x00041004110095a7 */ /* 0x000ee400080210ff */
[----:B---3--:R-:W-:Y:S05]  /*b080*/  @!P1 BRA `(.L_x_154) ;  /* 0xfffffffc00f09947 */ /* 0x008fea000383ffff */
[----:B------:R-:W-:Y:S05]  /*b090*/  BRA `(.L_x_153) ;  /* 0xffffffd000a07947 */ /* 0x000fea000383ffff */
        .weak           $__internal_0_$__cuda_sm10x_tcgen05_guardrail_trap_col_being_dealloced_not_returned_by_alloc
        .type           $__internal_0_$__cuda_sm10x_tcgen05_guardrail_trap_col_being_dealloced_not_returned_by_alloc,@function
        .size           $__internal_0_$__cuda_sm10x_tcgen05_guardrail_trap_col_being_dealloced_not_returned_by_alloc,($__internal_1_$__cuda_sm10x_tcgen05_guardrail_trap_phase_invalid_during_alloc - $__internal_0_$__cuda_sm10x_tcgen05_guardrail_trap_col_being_dealloced_not_returned_by_alloc)
$__internal_0_$__cuda_sm10x_tcgen05_guardrail_trap_col_being_dealloced_not_returned_by_alloc:
[----:B------:R-:W-:Y:S05]  /*b0a0*/  BPT.TRAP 0x1 ;  /* 0x000000040000795c */ /* 0x000fea0000300000 */
[----:B------:R-:W-:-:S04]  /*b0b0*/  HFMA2 R3, -RZ, RZ, 0, 0 ;  /* 0x00000000ff037431 */ /* 0x000fc800000001ff */
[----:B------:R-:W-:Y:S05]  /*b0c0*/  RET.REL.NODEC R2 `(_ZN7cutlass13device_kernelINS_4gemm6kernel13GemmUniversalIN4cute5tupleIJiiiiEEENS1_10collective13CollectiveMmaINS1_35MainloopSm100TmaUmmaWarpSpecializedILi60ELi2ELi4ENS5_IJNS4_1CILi2EEENSA_ILi1EEESC_EEEEENS5_IJNSA_ILi64EEENSA_ILi48EEENSA_ILi16EEEEEENS_10bfloat16_tENS5_IJlSC_lEEESJ_SK_NS4_8TiledMMAINS4_8MMA_AtomIJNS4_20SM100_MMA_F16BF16_SSISJ_SJ_fLi64ELi48ELNS4_4UMMA5MajorE0ELSP_0ELNSO_7ScaleInE0ELSQ_0EEEEEENS4_6LayoutINS5_IJSC_SC_SC_EEENS5_IJNSA_ILi0EEESV_SV_EEEEENS5_IJNS4_10UnderscoreESY_SY_EEEEENS4_13SM90_TMA_LOADENS4_14ComposedLayoutINS4_7SwizzleILi1ELi4ELi3EEENS4_18smem_ptr_flag_bitsILi16EEENST_INS5_IJNSA_ILi8EEESH_EEENS5_IJSH_SC_EEEEEEEvNS4_8identityENS4_23SM90_TMA_LOAD_MULTICASTES1B_vS1C_EENS_8epilogue10collective18CollectiveEpilogueINS1F_23Sm100TmaWarpSpecializedILi2ELi1ELi24ELb1ELb0EEEJSI_NS5_IJNST_ISF_SC_EENST_ISG_SC_EEEEESJ_SK_SJ_SK_NS1F_6fusion15FusionCallbacksIS1J_NS1N_17LinearCombinationISJ_fSJ_fLNS_15FloatRoundStyleE2EEESI_S1M_JEEENS4_5SM1004TMEM4LOAD26SM100_TMEM_LOAD_16dp256b2xES11_S1B_NS4_17SM75_U32x4_LDSM_NENS4_14SM90_TMA_STOREES1B_NS4_17SM90_U32x4_STSM_NENS4_39AutoVectorizingCopyWithAssumedAlignmentILi128EEEEEEvvEEEEvNT_6ParamsE) ;  /* 0xffffff4c02cc7950 */ /* 0x000fea0003c3ffff */
        .weak           $__internal_1_$__cuda_sm10x_tcgen05_guardrail_trap_phase_invalid_during_alloc
        .type           $__internal_1_$__cuda_sm10x_tcgen05_guardrail_trap_phase_invalid_during_alloc,@function
        .size           $__internal_1_$__cuda_sm10x_tcgen05_guardrail_trap_phase_invalid_during_alloc,($__internal_2_$__cuda_sm10x_tcgen05_guardrail_trap_unallocated_columns_being_dealloced - $__internal_1_$__cuda_sm10x_tcgen05_guardrail_trap_phase_invalid_during_alloc)
$__internal_1_$__cuda_sm10x_tcgen05_guardrail_trap_phase_invalid_during_alloc:
[----:B------:R-:W-:Y:S05]  /*b0d0*/  BPT.TRAP 0x1 ;  /* 0x000000040000795c */ /* 0x000fea0000300000 */
[----:B------:R-:W-:-:S04]  /*b0e0*/  MOV R5, 0x0 ;  /* 0x0000000000057802 */ /* 0x000fc80000000f00 */
[----:B------:R-:W-:Y:S05]  /*b0f0*/  RET.REL.NODEC R4 `(_ZN7cutlass13device_kernelINS_4gemm6kernel13GemmUniversalIN4cute5tupleIJiiiiEEENS1_10collective13CollectiveMmaINS1_35MainloopSm100TmaUmmaWarpSpecializedILi60ELi2ELi4ENS5_IJNS4_1CILi2EEENSA_ILi1EEESC_EEEEENS5_IJNSA_ILi64EEENSA_ILi48EEENSA_ILi16EEEEEENS_10bfloat16_tENS5_IJlSC_lEEESJ_SK_NS4_8TiledMMAINS4_8MMA_AtomIJNS4_20SM100_MMA_F16BF16_SSISJ_SJ_fLi64ELi48ELNS4_4UMMA5MajorE0ELSP_0ELNSO_7ScaleInE0ELSQ_0EEEEEENS4_6LayoutINS5_IJSC_SC_SC_EEENS5_IJNSA_ILi0EEESV_SV_EEEEENS5_IJNS4_10UnderscoreESY_SY_EEEEENS4_13SM90_TMA_LOADENS4_14ComposedLayoutINS4_7SwizzleILi1ELi4ELi3EEENS4_18smem_ptr_flag_bitsILi16EEENST_INS5_IJNSA_ILi8EEESH_EEENS5_IJSH_SC_EEEEEEEvNS4_8identityENS4_23SM90_TMA_LOAD_MULTICASTES1B_vS1C_EENS_8epilogue10collective18CollectiveEpilogueINS1F_23Sm100TmaWarpSpecializedILi2ELi1ELi24ELb1ELb0EEEJSI_NS5_IJNST_ISF_SC_EENST_ISG_SC_EEEEESJ_SK_SJ_SK_NS1F_6fusion15FusionCallbacksIS1J_NS1N_17LinearCombinationISJ_fSJ_fLNS_15FloatRoundStyleE2EEESI_S1M_JEEENS4_5SM1004TMEM4LOAD26SM100_TMEM_LOAD_16dp256b2xES11_S1B_NS4_17SM75_U32x4_LDSM_NENS4_14SM90_TMA_STOREES1B_NS4_17SM90_U32x4_STSM_NENS4_39AutoVectorizingCopyWithAssumedAlignmentILi128EEEEEEvvEEEEvNT_6ParamsE) ;  /* 0xffffff4c04c07950 */ /* 0x000fea0003c3ffff */
        .weak           $__internal_2_$__cuda_sm10x_tcgen05_guardrail_trap_unallocated_columns_being_dealloced
        .type           $__internal_2_$__cuda_sm10x_tcgen05_guardrail_trap_unallocated_columns_being_dealloced,@function
        .size           $__internal_2_$__cuda_sm10x_tcgen05_guardrail_trap_unallocated_columns_being_dealloced,(.L_x_315 - $__internal_2_$__cuda_sm10x_tcgen05_guardrail_trap_unallocated_columns_being_dealloced)
$__internal_2_$__cuda_sm10x_tcgen05_guardrail_trap_unallocated_columns_being_dealloced:
[----:B------:R-:W-:Y:S05]  /*b100*/  BPT.TRAP 0x1 ;  /* 0x000000040000795c */ /* 0x000fea0000300000 */
[----:B------:R-:W-:-:S04]  /*b110*/  HFMA2 R3, -RZ, RZ, 0, 0 ;  /* 0x00000000ff037431 */ /* 0x000fc800000001ff */
[----:B------:R-:W-:Y:S05]  /*b120*/  RET.REL.NODEC R2 `(_ZN7cutlass13device_kernelINS_4gemm6kernel13GemmUniversalIN4cute5tupleIJiiiiEEENS1_10collective13CollectiveMmaINS1_35MainloopSm100TmaUmmaWarpSpecializedILi60ELi2ELi4ENS5_IJNS4_1CILi2EEENSA_ILi1EEESC_EEEEENS5_IJNSA_ILi64EEENSA_ILi48EEENSA_ILi16EEEEEENS_10bfloat16_tENS5_IJlSC_lEEESJ_SK_NS4_8TiledMMAINS4_8MMA_AtomIJNS4_20SM100_MMA_F16BF16_SSISJ_SJ_fLi64ELi48ELNS4_4UMMA5MajorE0ELSP_0ELNSO_7ScaleInE0ELSQ_0EEEEEENS4_6LayoutINS5_IJSC_SC_SC_EEENS5_IJNSA_ILi0EEESV_SV_EEEEENS5_IJNS4_10UnderscoreESY_SY_EEEEENS4_13SM90_TMA_LOADENS4_14ComposedLayoutINS4_7SwizzleILi1ELi4ELi3EEENS4_18smem_ptr_flag_bitsILi16EEENST_INS5_IJNSA_ILi8EEESH_EEENS5_IJSH_SC_EEEEEEEvNS4_8identityENS4_23SM90_TMA_LOAD_MULTICASTES1B_vS1C_EENS_8epilogue10collective18CollectiveEpilogueINS1F_23Sm100TmaWarpSpecializedILi2ELi1ELi24ELb1ELb0EEEJSI_NS5_IJNST_ISF_SC_EENST_ISG_SC_EEEEESJ_SK_SJ_SK_NS1F_6fusion15FusionCallbacksIS1J_NS1N_17LinearCombinationISJ_fSJ_fLNS_15FloatRoundStyleE2EEESI_S1M_JEEENS4_5SM1004TMEM4LOAD26SM100_TMEM_LOAD_16dp256b2xES11_S1B_NS4_17SM75_U32x4_LDSM_NENS4_14SM90_TMA_STOREES1B_NS4_17SM90_U32x4_STSM_NENS4_39AutoVectorizingCopyWithAssumedAlignmentILi128EEEEEEvvEEEEvNT_6ParamsE) ;  /* 0xffffff4c02b47950 */ /* 0x000fea0003c3ffff */
.L_x_314:
[----:B------:R-:W-:-:S00]  /*b130*/  BRA `(.L_x_314) ;  /* 0xfffffffc00fc7947 */ /* 0x000fc0000383ffff */
[----:B------:R-:W-:-:S00]  /*b140*/  NOP ;  /* 0x0000000000007918 */ /* 0x000fc00000000000 */
        /* <DEDUP_REMOVED lines=11> */
.L_x_315:


//--------------------- .nv.global.init           --------------------------
	.section	.nv.global.init,"aw",@progbits
.nv.global.init:
	.type		$str$27,@object
	.size		$str$27,($str$28 - $str$27)
$str$27:
        /*0000*/ 	.byte	0x28, 0x61, 0x64, 0x64, 0x72, 0x65, 0x73, 0x73, 0x20, 0x26, 0x20, 0x6d, 0x61, 0x73, 0x6b, 0x29
        /*0010*/ 	.byte	0x20, 0x3d, 0x3d, 0x20, 0x30, 0x00
	.type		$str$28,@object
	.size		$str$28,($str$26 - $str$28)
$str$28:
        /*0016*/ 	.byte	0x2f, 0x74, 0x6d, 0x70, 0x2f, 0x63, 0x75, 0x74, 0x6c, 0x61, 0x73, 0x73, 0x5f, 0x73, 0x77, 0x65
        /*0026*/ 	.byte	0x65, 0x70, 0x5f, 0x73, 0x72, 0x63, 0x2f, 0x69, 0x6e, 0x63, 0x6c, 0x75, 0x64, 0x65, 0x2f, 0x63
        /*0036*/ 	.byte	0x75, 0x74, 0x65, 0x2f, 0x70, 0x6f, 0x69, 0x6e, 0x74, 0x65, 0x72, 0x5f, 0x66, 0x6c, 0x61, 0x67
        /*0046*/ 	.byte	0x67, 0x65, 0x64, 0x2e, 0x68, 0x70, 0x70, 0x00
	.type		$str$26,@object
	.size		$str$26,($str$25 - $str$26)
$str$26:
        /*004e*/ 	.byte	0x2f, 0x74, 0x6d, 0x70, 0x2f, 0x63, 0x75, 0x74, 0x6c, 0x61, 0x73, 0x73, 0x5f, 0x73, 0x77, 0x65
        /*005e*/ 	.byte	0x65, 0x70, 0x5f, 0x73, 0x72, 0x63, 0x2f, 0x69, 0x6e, 0x63, 0x6c, 0x75, 0x64, 0x65, 0x2f, 0x63
        /*006e*/ 	.byte	0x75, 0x74, 0x65, 0x2f, 0x61, 0x74, 0x6f, 0x6d, 0x2f, 0x63, 0x6f, 0x70, 0x79, 0x5f, 0x74, 0x72
        /*007e*/ 	.byte	0x61, 0x69, 0x74, 0x73, 0x5f, 0x73, 0x6d, 0x31, 0x30, 0x30, 0x2e, 0x68, 0x70, 0x70, 0x00
	.type		$str$25,@object
	.size		$str$25,(__unnamed_1 - $str$25)
$str$25:
        /*008d*/ 	.byte	0x28, 0x28, 0x75, 0x69, 0x6e, 0x74, 0x33, 0x32, 0x5f, 0x74, 0x28, 0x74, 0x68, 0x72, 0x65, 0x61
        /*009d*/ 	.byte	0x64, 0x49, 0x64, 0x78, 0x2e, 0x78, 0x29, 0x20, 0x2f, 0x20, 0x33, 0x32, 0x29, 0x20, 0x25, 0x20
        /*00ad*/ 	.byte	0x34, 0x29, 0x20, 0x3d, 0x3d, 0x20, 0x28, 0x28, 0x28, 0x74, 0x6d, 0x65, 0x6d, 0x5f, 0x61, 0x64
        /*00bd*/ 	.byte	0x64, 0x72, 0x20, 0x3e, 0x3e, 0x20, 0x31, 0x36, 0x29, 0x20, 0x2f, 0x20, 0x33, 0x32, 0x29, 0x20
        /*00cd*/ 	.byte	0x25, 0x20, 0x34, 0x29, 0x00
	.type		__unnamed_1,@object
	.size		__unnamed_1,(__unnamed_2 - __unnamed_1)
__unnamed_1:
        /*00d2*/ 	.byte	0x61, 0x75, 0x74, 0x6f, 0x20, 0x63, 0x75, 0x74, 0x65, 0x3a, 0x3a, 0x61, 0x73, 0x5f, 0x70, 0x6f
        /* <DEDUP_REMOVED lines=24> */
        /*0262*/ 	.byte	0x43, 0x3c, 0x33, 0x30, 0x37, 0x32, 0x3e, 0x3e, 0x3e, 0x3e, 0x5d, 0x00
	.type		__unnamed_2,@object
	.size		__unnamed_2,(.L_2 - __unnamed_2)
__unnamed_2:
        /* <DEDUP_REMOVED lines=42> */
        /*050e*/ 	.byte	0x3e, 0x5d, 0x00
.L_2:


//--------------------- .nv.shared._ZN7cutlass13device_kernelINS_4gemm6kernel13GemmUniversalIN4cute5tupleIJiiiiEEENS1_10collective13CollectiveMmaINS1_35MainloopSm100TmaUmmaWarpSpecializedILi60ELi2ELi4ENS5_IJNS4_1CILi2EEENSA_ILi1EEESC_EEEEENS5_IJNSA_ILi64EEENSA_ILi48EEENSA_ILi16EEEEEENS_10bfloat16_tENS5_IJlSC_lEEESJ_SK_NS4_8TiledMMAINS4_8MMA_AtomIJNS4_20SM100_MMA_F16BF16_SSISJ_SJ_fLi64ELi48ELNS4_4UMMA5MajorE0ELSP_0ELNSO_7ScaleInE0ELSQ_0EEEEEENS4_6LayoutINS5_IJSC_SC_SC_EEENS5_IJNSA_ILi0EEESV_SV_EEEEENS5_IJNS4_10UnderscoreESY_SY_EEEEENS4_13SM90_TMA_LOADENS4_14ComposedLayoutINS4_7SwizzleILi1ELi4ELi3EEENS4_18smem_ptr_flag_bitsILi16EEENST_INS5_IJNSA_ILi8EEESH_EEENS5_IJSH_SC_EEEEEEEvNS4_8identityENS4_23SM90_TMA_LOAD_MULTICASTES1B_vS1C_EENS_8epilogue10collective18CollectiveEpilogueINS1F_23Sm100TmaWarpSpecializedILi2ELi1ELi24ELb1ELb0EEEJSI_NS5_IJNST_ISF_SC_EENST_ISG_SC_EEEEESJ_SK_SJ_SK_NS1F_6fusion15FusionCallbacksIS1J_NS1N_17LinearCombinationISJ_fSJ_fLNS_15FloatRoundStyleE2EEESI_S1M_JEEENS4_5SM1004TMEM4LOAD26SM100_TMEM_LOAD_16dp256b2xES11_S1B_NS4_17SM75_U32x4_LDSM_NENS4_14SM90_TMA_STOREES1B_NS4_17SM90_U32x4_STSM_NENS4_39AutoVectorizingCopyWithAssumedAlignmentILi128EEEEEEvvEEEEvNT_6ParamsE --------------------------
	.section	.nv.shared._ZN7cutlass13device_kernelINS_4gemm6kernel13GemmUniversalIN4cute5tupleIJiiiiEEENS1_10collective13CollectiveMmaINS1_35MainloopSm100TmaUmmaWarpSpecializedILi60ELi2ELi4ENS5_IJNS4_1CILi2EEENSA_ILi1EEESC_EEEEENS5_IJNSA_ILi64EEENSA_ILi48EEENSA_ILi16EEEEEENS_10bfloat16_tENS5_IJlSC_lEEESJ_SK_NS4_8TiledMMAINS4_8MMA_AtomIJNS4_20SM100_MMA_F16BF16_SSISJ_SJ_fLi64ELi48ELNS4_4UMMA5MajorE0ELSP_0ELNSO_7ScaleInE0ELSQ_0EEEEEENS4_6LayoutINS5_IJSC_SC_SC_EEENS5_IJNSA_ILi0EEESV_SV_EEEEENS5_IJNS4_10UnderscoreESY_SY_EEEEENS4_13SM90_TMA_LOADENS4_14ComposedLayoutINS4_7SwizzleILi1ELi4ELi3EEENS4_18smem_ptr_flag_bitsILi16EEENST_INS5_IJNSA_ILi8EEESH_EEENS5_IJSH_SC_EEEEEEEvNS4_8identityENS4_23SM90_TMA_LOAD_MULTICASTES1B_vS1C_EENS_8epilogue10collective18CollectiveEpilogueINS1F_23Sm100TmaWarpSpecializedILi2ELi1ELi24ELb1ELb0EEEJSI_NS5_IJNST_ISF_SC_EENST_ISG_SC_EEEEESJ_SK_SJ_SK_NS1F_6fusion15FusionCallbacksIS1J_NS1N_17LinearCombinationISJ_fSJ_fLNS_15FloatRoundStyleE2EEESI_S1M_JEEENS4_5SM1004TMEM4LOAD26SM100_TMEM_LOAD_16dp256b2xES11_S1B_NS4_17SM75_U32x4_LDSM_NENS4_14SM90_TMA_STOREES1B_NS4_17SM90_U32x4_STSM_NENS4_39AutoVectorizingCopyWithAssumedAlignmentILi128EEEEEEvvEEEEvNT_6ParamsE,"aw",@nobits
	.sectionflags	@""
	.align	16
	.zero		1024


//--------------------- .nv.shared.reserved.0     --------------------------
	.section	.nv.shared.reserved.0,"aw",@nobits
	.weak		__nv_reservedSMEM_offset_0_alias
	.size		__nv_reservedSMEM_offset_0_alias, 0, 64
	.other		__nv_reservedSMEM_offset_0_alias,@"STO_CUDA_RESERVED_SHARED STV_DEFAULT"
__nv_reservedSMEM_offset_0_alias:
	.zero		0
.nv.shared.reserved.0:
	.zero		64
	.weak		__nv_reservedSMEM_tcgen05_partition
	.type		__nv_reservedSMEM_tcgen05_partition,@object
	.size		__nv_reservedSMEM_tcgen05_partition,(.L_0 - __nv_reservedSMEM_tcgen05_partition)
__nv_reservedSMEM_tcgen05_partition:
	.zero		32
.L_0:


//--------------------- .nv.global                --------------------------
	.section	.nv.global,"aw",@nobits
.nv.global:
	.type		_ZN39_INTERNAL_ac4f7fbb_4_k_cu_26d067dc_70514cute1_E,@object
	.size		_ZN39_INTERNAL_ac4f7fbb_4_k_cu_26d067dc_70514cute1_E,(_ZN39_INTERNAL_ac4f7fbb_4_k_cu_26d067dc_70514cuda3std3__45__cpo6cbeginE - _ZN39_INTERNAL_ac4f7fbb_4_k_cu_26d067dc_70514cute1_E)
_ZN39_INTERNAL_ac4f7fbb_4_k_cu_26d067dc_70514cute1_E:
	.zero		1
	.type		_ZN39_INTERNAL_ac4f7fbb_4_k_cu_26d067dc_70514cuda3std3__45__cpo6cbeginE,@object
	.size		_ZN39_INTERNAL_ac4f7fbb_4_k_cu_26d067dc_70514cuda3std3__45__cpo6cbeginE,(_ZN39_INTERNAL_ac4f7fbb_4_k_cu_26d067dc_70514cuda3std3__48in_placeE - _ZN39_INTERNAL_ac4f7fbb_4_k_cu_26d067dc_70514cuda3std3__45__cpo6cbeginE)
_ZN39_INTERNAL_ac4f7fbb_4_k_cu_26d067dc_70514cuda3std3__45__cpo6cbeginE:
	.zero		1
	.type		_ZN39_INTERNAL_ac4f7fbb_4_k_cu_26d067dc_70514cuda3std3__48in_placeE,@object
	.size		_ZN39_INTERNAL_ac4f7fbb_4_k_cu_26d067dc_70514cuda3std3__48in_placeE,(_ZN39_INTERNAL_ac4f7fbb_4_k_cu_26d067dc_70514cuda3std6ranges3__45__cpo9iter_moveE - _ZN39_INTERNAL_ac4f7fbb_4_k_cu_26d067dc_70514cuda3std3__48in_placeE)
_ZN39_INTERNAL_ac4f7fbb_4_k_cu_26d067dc_70514cuda3std3__48in_placeE:
	.zero		1
	.type		_ZN39_INTERNAL_ac4f7fbb_4_k_cu_26d067dc_70514cuda3std6ranges3__45__cpo9iter_moveE,@object
	.size		_ZN39_INTERNAL_ac4f7fbb_4_k_cu_26d067dc_70514cuda3std6ranges3__45__cpo9iter_moveE,(_ZN39_INTERNAL_ac4f7fbb_4_k_cu_26d067dc_70514cuda3std3__45__cpo5beginE - _ZN39_INTERNAL_ac4f7fbb_4_k_cu_26d067dc_70514cuda3std6ranges3__45__cpo9iter_moveE)
_ZN39_INTERNAL_ac4f7fbb_4_k_cu_26d067dc_70514cuda3std6ranges3__45__cpo9iter_moveE:
	.zero		1
	.type		_ZN39_INTERNAL_ac4f7fbb_4_k_cu_26d067dc_70514cuda3std3__45__cpo5beginE,@object
	.size		_ZN39_INTERNAL_ac4f7fbb_4_k_cu_26d067dc_70514cuda3std3__45__cpo5beginE,(_ZN39_INTERNAL_ac4f7fbb_4_k_cu_26d067dc_70514cuda3std3__441_GLOBAL__N__ac4f7fbb_4_k_cu_26d067dc_70516ignoreE - _ZN39_INTERNAL_ac4f7fbb_4_k_cu_26d067dc_70514cuda3std3__45__cpo5beginE)
_ZN39_INTERNAL_ac4f7fbb_4_k_cu_26d067dc_70514cuda3std3__45__cpo5beginE:
	.zero		1
	.type		_ZN39_INTERNAL_ac4f7fbb_4_k_cu_26d067dc_70514cuda3std3__441_GLOBAL__N__ac4f7fbb_4_k_cu_26d067dc_70516ignoreE,@object
	.size		_ZN39_INTERNAL_ac4f7fbb_4_k_cu_26d067dc_70514cuda3std3__441_GLOBAL__N__ac4f7fbb_4_k_cu_26d067dc_70516ignoreE,(_ZN39_INTERNAL_ac4f7fbb_4_k_cu_26d067dc_70514cute7productE - _ZN39_INTERNAL_ac4f7fbb_4_k_cu_26d067dc_70514cuda3std3__441_GLOBAL__N__ac4f7fbb_4_k_cu_26d067dc_70516ignoreE)
_ZN39_INTERNAL_ac4f7fbb_4_k_cu_26d067dc_70514cuda3std3__441_GLOBAL__N__ac4f7fbb_4_k_cu_26d067dc_70516ignoreE:
	.zero		1
	.type		_ZN39_INTERNAL_ac4f7fbb_4_k_cu_26d067dc_70514cute7productE,@object
	.size		_ZN39_INTERNAL_ac4f7fbb_4_k_cu_26d067dc_70514cute7productE,(_ZN39_INTERNAL_ac4f7fbb_4_k_cu_26d067dc_70514cuda3std3__45__cpo3endE - _ZN39_INTERNAL_ac4f7fbb_4_k_cu_26d067dc_70514cute7productE)
_ZN39_INTERNAL_ac4f7fbb_4_k_cu_26d067dc_70514cute7productE:
	.zero		1
	.type		_ZN39_INTERNAL_ac4f7fbb_4_k_cu_26d067dc_70514cuda3std3__45__cpo3endE,@object
	.size		_ZN39_INTERNAL_ac4f7fbb_4_k_cu_26d067dc_70514cuda3std3__45__cpo3endE,(_ZN39_INTERNAL_ac4f7fbb_4_k_cu_26d067dc_70514cuda3std3__419piecewise_constructE - _ZN39_INTERNAL_ac4f7fbb_4_k_cu_26d067dc_70514cuda3std3__45__cpo3endE)
_ZN39_INTERNAL_ac4f7fbb_4_k_cu_26d067dc_70514cuda3std3__45__cpo3endE:
	.zero		1
	.type		_ZN39_INTERNAL_ac4f7fbb_4_k_cu_26d067dc_70514cuda3std3__419piecewise_constructE,@object
	.size		_ZN39_INTERNAL_ac4f7fbb_4_k_cu_26d067dc_70514cuda3std3__419piecewise_constructE,(_ZN39_INTERNAL_ac4f7fbb_4_k_cu_26d067dc_70514cuda3std3__45__cpo4cendE - _ZN39_INTERNAL_ac4f7fbb_4_k_cu_26d067dc_70514cuda3std3__419piecewise_constructE)
_ZN39_INTERNAL_ac4f7fbb_4_k_cu_26d067dc_70514cuda3std3__419piecewise_constructE:
	.zero		1
	.type		_ZN39_INTERNAL_ac4f7fbb_4_k_cu_26d067dc_70514cuda3std3__45__cpo4cendE,@object
	.size		_ZN39_INTERNAL_ac4f7fbb_4_k_cu_26d067dc_70514cuda3std3__45__cpo4cendE,(_ZN39_INTERNAL_ac4f7fbb_4_k_cu_26d067dc_70514cuda3std6ranges3__45__cpo4swapE - _ZN39_INTERNAL_ac4f7fbb_4_k_cu_26d067dc_70514cuda3std3__45__cpo4cendE)
_ZN39_INTERNAL_ac4f7fbb_4_k_cu_26d067dc_70514cuda3std3__45__cpo4cendE:
	.zero		1
	.type		_ZN39_INTERNAL_ac4f7fbb_4_k_cu_26d067dc_70514cuda3std6ranges3__45__cpo4swapE,@object
	.size		_ZN39_INTERNAL_ac4f7fbb_4_k_cu_26d067dc_70514cuda3std6ranges3__45__cpo4swapE,(.L_10 - _ZN39_INTERNAL_ac4f7fbb_4_k_cu_26d067dc_70514cuda3std6ranges3__45__cpo4swapE)
_ZN39_INTERNAL_ac4f7fbb_4_k_cu_26d067dc_70514cuda3std6ranges3__45__cpo4swapE:
	.zero		1
.L_10:


//--------------------- .nv.constant0._ZN7cutlass13device_kernelINS_4gemm6kernel13GemmUniversalIN4cute5tupleIJiiiiEEENS1_10collective13CollectiveMmaINS1_35MainloopSm100TmaUmmaWarpSpecializedILi60ELi2ELi4ENS5_IJNS4_1CILi2EEENSA_ILi1EEESC_EEEEENS5_IJNSA_ILi64EEENSA_ILi48EEENSA_ILi16EEEEEENS_10bfloat16_tENS5_IJlSC_lEEESJ_SK_NS4_8TiledMMAINS4_8MMA_AtomIJNS4_20SM100_MMA_F16BF16_SSISJ_SJ_fLi64ELi48ELNS4_4UMMA5MajorE0ELSP_0ELNSO_7ScaleInE0ELSQ_0EEEEEENS4_6LayoutINS5_IJSC_SC_SC_EEENS5_IJNSA_ILi0EEESV_SV_EEEEENS5_IJNS4_10UnderscoreESY_SY_EEEEENS4_13SM90_TMA_LOADENS4_14ComposedLayoutINS4_7SwizzleILi1ELi4ELi3EEENS4_18smem_ptr_flag_bitsILi16EEENST_INS5_IJNSA_ILi8EEESH_EEENS5_IJSH_SC_EEEEEEEvNS4_8identityENS4_23SM90_TMA_LOAD_MULTICASTES1B_vS1C_EENS_8epilogue10collective18CollectiveEpilogueINS1F_23Sm100TmaWarpSpecializedILi2ELi1ELi24ELb1ELb0EEEJSI_NS5_IJNST_ISF_SC_EENST_ISG_SC_EEEEESJ_SK_SJ_SK_NS1F_6fusion15FusionCallbacksIS1J_NS1N_17LinearCombinationISJ_fSJ_fLNS_15FloatRoundStyleE2EEESI_S1M_JEEENS4_5SM1004TMEM4LOAD26SM100_TMEM_LOAD_16dp256b2xES11_S1B_NS4_17SM75_U32x4_LDSM_NENS4_14SM90_TMA_STOREES1B_NS4_17SM90_U32x4_STSM_NENS4_39AutoVectorizingCopyWithAssumedAlignmentILi128EEEEEEvvEEEEvNT_6ParamsE --------------------------
	.section	.nv.constant0._ZN7cutlass13device_kernelINS_4gemm6kernel13GemmUniversalIN4cute5tupleIJiiiiEEENS1_10collective13CollectiveMmaINS1_35MainloopSm100TmaUmmaWarpSpecializedILi60ELi2ELi4ENS5_IJNS4_1CILi2EEENSA_ILi1EEESC_EEEEENS5_IJNSA_ILi64EEENSA_ILi48EEENSA_ILi16EEEEEENS_10bfloat16_tENS5_IJlSC_lEEESJ_SK_NS4_8TiledMMAINS4_8MMA_AtomIJNS4_20SM100_MMA_F16BF16_SSISJ_SJ_fLi64ELi48ELNS4_4UMMA5MajorE0ELSP_0ELNSO_7ScaleInE0ELSQ_0EEEEEENS4_6LayoutINS5_IJSC_SC_SC_EEENS5_IJNSA_ILi0EEESV_SV_EEEEENS5_IJNS4_10UnderscoreESY_SY_EEEEENS4_13SM90_TMA_LOADENS4_14ComposedLayoutINS4_7SwizzleILi1ELi4ELi3EEENS4_18smem_ptr_flag_bitsILi16EEENST_INS5_IJNSA_ILi8EEESH_EEENS5_IJSH_SC_EEEEEEEvNS4_8identityENS4_23SM90_TMA_LOAD_MULTICASTES1B_vS1C_EENS_8epilogue10collective18CollectiveEpilogueINS1F_23Sm100TmaWarpSpecializedILi2ELi1ELi24ELb1ELb0EEEJSI_NS5_IJNST_ISF_SC_EENST_ISG_SC_EEEEESJ_SK_SJ_SK_NS1F_6fusion15FusionCallbacksIS1J_NS1N_17LinearCombinationISJ_fSJ_fLNS_15FloatRoundStyleE2EEESI_S1M_JEEENS4_5SM1004TMEM4LOAD26SM100_TMEM_LOAD_16dp256b2xES11_S1B_NS4_17SM75_U32x4_LDSM_NENS4_14SM90_TMA_STOREES1B_NS4_17SM90_U32x4_STSM_NENS4_39AutoVectorizingCopyWithAssumedAlignmentILi128EEEEEEvvEEEEvNT_6ParamsE,"a",@progbits
	.sectionflags	@""
	.align	4
.nv.constant0._ZN7cutlass13device_kernelINS_4gemm6kernel13GemmUniversalIN4cute5tupleIJiiiiEEENS1_10collective13CollectiveMmaINS1_35MainloopSm100TmaUmmaWarpSpecializedILi60ELi2ELi4ENS5_IJNS4_1CILi2EEENSA_ILi1EEESC_EEEEENS5_IJNSA_ILi64EEENSA_ILi48EEENSA_ILi16EEEEEENS_10bfloat16_tENS5_IJlSC_lEEESJ_SK_NS4_8TiledMMAINS4_8MMA_AtomIJNS4_20SM100_MMA_F16BF16_SSISJ_SJ_fLi64ELi48ELNS4_4UMMA5MajorE0ELSP_0ELNSO_7ScaleInE0ELSQ_0EEEEEENS4_6LayoutINS5_IJSC_SC_SC_EEENS5_IJNSA_ILi0EEESV_SV_EEEEENS5_IJNS4_10UnderscoreESY_SY_EEEEENS4_13SM90_TMA_LOADENS4_14ComposedLayoutINS4_7SwizzleILi1ELi4ELi3EEENS4_18smem_ptr_flag_bitsILi16EEENST_INS5_IJNSA_ILi8EEESH_EEENS5_IJSH_SC_EEEEEEEvNS4_8identityENS4_23SM90_TMA_LOAD_MULTICASTES1B_vS1C_EENS_8epilogue10collective18CollectiveEpilogueINS1F_23Sm100TmaWarpSpecializedILi2ELi1ELi24ELb1ELb0EEEJSI_NS5_IJNST_ISF_SC_EENST_ISG_SC_EEEEESJ_SK_SJ_SK_NS1F_6fusion15FusionCallbacksIS1J_NS1N_17LinearCombinationISJ_fSJ_fLNS_15FloatRoundStyleE2EEESI_S1M_JEEENS4_5SM1004TMEM4LOAD26SM100_TMEM_LOAD_16dp256b2xES11_S1B_NS4_17SM75_U32x4_LDSM_NENS4_14SM90_TMA_STOREES1B_NS4_17SM90_U32x4_STSM_NENS4_39AutoVectorizingCopyWithAssumedAlignmentILi128EEEEEEvvEEEEvNT_6ParamsE:
	.zero		2944


//--------------------- SYMBOLS --------------------------

	.type		.nv.reservedSmem.offset0,@object
	.size		.nv.reservedSmem.offset0,0x4
	.type		.nv.reservedSmem.cap,@object
	.size		.nv.reservedSmem.cap,0x4
	.type		__assertfail,@function
